//
// Generated by NVIDIA NVVM Compiler
//
// Compiler Build ID: CL-36424714
// Cuda compilation tools, release 13.0, V13.0.88
// Based on NVVM 20.0.0
//

.version 9.0
.target sm_100
.address_size 64

	// .globl	_Z12crack_kernelyiyPiPc
.const .align 1 .b8 d_charset[62];
.const .align 4 .b8 d_target_hash[16];
.const .align 4 .b8 d_k[256] = {120, 164, 106, 215, 86, 183, 199, 232, 219, 112, 32, 36, 238, 206, 189, 193, 175, 15, 124, 245, 42, 198, 135, 71, 19, 70, 48, 168, 1, 149, 70, 253, 216, 152, 128, 105, 175, 247, 68, 139, 177, 91, 255, 255, 190, 215, 92, 137, 34, 17, 144, 107, 147, 113, 152, 253, 142, 67, 121, 166, 33, 8, 180, 73, 98, 37, 30, 246, 64, 179, 64, 192, 81, 90, 94, 38, 170, 199, 182, 233, 93, 16, 47, 214, 83, 20, 68, 2, 129, 230, 161, 216, 200, 251, 211, 231, 230, 205, 225, 33, 214, 7, 55, 195, 135, 13, 213, 244, 237, 20, 90, 69, 5, 233, 227, 169, 248, 163, 239, 252, 217, 2, 111, 103, 138, 76, 42, 141, 66, 57, 250, 255, 129, 246, 113, 135, 34, 97, 157, 109, 12, 56, 229, 253, 68, 234, 190, 164, 169, 207, 222, 75, 96, 75, 187, 246, 112, 188, 191, 190, 198, 126, 155, 40, 250, 39, 161, 234, 133, 48, 239, 212, 5, 29, 136, 4, 57, 208, 212, 217, 229, 153, 219, 230, 248, 124, 162, 31, 101, 86, 172, 196, 68, 34, 41, 244, 151, 255, 42, 67, 167, 35, 148, 171, 57, 160, 147, 252, 195, 89, 91, 101, 146, 204, 12, 143, 125, 244, 239, 255, 209, 93, 132, 133, 79, 126, 168, 111, 224, 230, 44, 254, 20, 67, 1, 163, 161, 17, 8, 78, 130, 126, 83, 247, 53, 242, 58, 189, 187, 210, 215, 42, 145, 211, 134, 235};
.const .align 4 .b8 d_r[256] = {7, 0, 0, 0, 12, 0, 0, 0, 17, 0, 0, 0, 22, 0, 0, 0, 7, 0, 0, 0, 12, 0, 0, 0, 17, 0, 0, 0, 22, 0, 0, 0, 7, 0, 0, 0, 12, 0, 0, 0, 17, 0, 0, 0, 22, 0, 0, 0, 7, 0, 0, 0, 12, 0, 0, 0, 17, 0, 0, 0, 22, 0, 0, 0, 5, 0, 0, 0, 9, 0, 0, 0, 14, 0, 0, 0, 20, 0, 0, 0, 5, 0, 0, 0, 9, 0, 0, 0, 14, 0, 0, 0, 20, 0, 0, 0, 5, 0, 0, 0, 9, 0, 0, 0, 14, 0, 0, 0, 20, 0, 0, 0, 5, 0, 0, 0, 9, 0, 0, 0, 14, 0, 0, 0, 20, 0, 0, 0, 4, 0, 0, 0, 11, 0, 0, 0, 16, 0, 0, 0, 23, 0, 0, 0, 4, 0, 0, 0, 11, 0, 0, 0, 16, 0, 0, 0, 23, 0, 0, 0, 4, 0, 0, 0, 11, 0, 0, 0, 16, 0, 0, 0, 23, 0, 0, 0, 4, 0, 0, 0, 11, 0, 0, 0, 16, 0, 0, 0, 23, 0, 0, 0, 6, 0, 0, 0, 10, 0, 0, 0, 15, 0, 0, 0, 21, 0, 0, 0, 6, 0, 0, 0, 10, 0, 0, 0, 15, 0, 0, 0, 21, 0, 0, 0, 6, 0, 0, 0, 10, 0, 0, 0, 15, 0, 0, 0, 21, 0, 0, 0, 6, 0, 0, 0, 10, 0, 0, 0, 15, 0, 0, 0, 21};

.visible .entry _Z12crack_kernelyiyPiPc(
	.param .u64 _Z12crack_kernelyiyPiPc_param_0,
	.param .u32 _Z12crack_kernelyiyPiPc_param_1,
	.param .u64 _Z12crack_kernelyiyPiPc_param_2,
	.param .u64 .ptr .align 1 _Z12crack_kernelyiyPiPc_param_3,
	.param .u64 .ptr .align 1 _Z12crack_kernelyiyPiPc_param_4
)
{
	.local .align 16 .b8 	__local_depot0[80];
	.reg .b64 	%SP;
	.reg .b64 	%SPL;
	.reg .pred 	%p<45>;
	.reg .b16 	%rs<49>;
	.reg .b32 	%r<238>;
	.reg .b64 	%rd<199>;

	mov.u64 	%SPL, __local_depot0;
	ld.param.u64 	%rd32, [_Z12crack_kernelyiyPiPc_param_0];
	ld.param.u32 	%r80, [_Z12crack_kernelyiyPiPc_param_1];
	ld.param.u64 	%rd33, [_Z12crack_kernelyiyPiPc_param_2];
	ld.param.u64 	%rd34, [_Z12crack_kernelyiyPiPc_param_3];
	ld.param.u64 	%rd35, [_Z12crack_kernelyiyPiPc_param_4];
	cvta.to.global.u64 	%rd1, %rd35;
	cvta.to.global.u64 	%rd2, %rd34;
	add.u64 	%rd3, %SPL, 0;
	add.u64 	%rd4, %SPL, 64;
	mov.u32 	%r81, %ctaid.x;
	mov.u32 	%r82, %ntid.x;
	mul.lo.s32 	%r83, %r81, %r82;
	cvt.u64.u32 	%rd38, %r83;
	mov.u32 	%r84, %tid.x;
	cvt.u64.u32 	%rd39, %r84;
	add.s64 	%rd40, %rd38, %rd39;
	add.s64 	%rd191, %rd40, %rd32;
	setp.ge.u64 	%p1, %rd191, %rd33;
	@%p1 bra 	$L__BB0_65;
	ld.global.u32 	%r85, [%rd2];
	setp.ne.s32 	%p2, %r85, 0;
	@%p2 bra 	$L__BB0_65;
	cvt.s64.s32 	%rd6, %r80;
	add.s64 	%rd41, %rd4, %rd6;
	mov.b16 	%rs1, 0;
	st.local.u8 	[%rd41], %rs1;
	setp.lt.s32 	%p3, %r80, 1;
	@%p3 bra 	$L__BB0_15;
	and.b32  	%r1, %r80, 7;
	setp.lt.u32 	%p4, %r80, 8;
	mov.u32 	%r218, %r80;
	@%p4 bra 	$L__BB0_7;
	add.s32 	%r216, %r80, -4;
	and.b32  	%r86, %r80, 2147483640;
	neg.s32 	%r215, %r86;
	mov.u64 	%rd42, d_charset;
$L__BB0_5:
	.pragma "nounroll";
	add.s32 	%r87, %r216, 3;
	shr.u64 	%rd43, %rd191, 1;
	mul.hi.u64 	%rd44, %rd43, -8925843906633654007;
	shr.u64 	%rd45, %rd44, 4;
	mul.lo.s64 	%rd46, %rd45, 62;
	sub.s64 	%rd47, %rd191, %rd46;
	add.s64 	%rd48, %rd42, %rd47;
	ld.const.u8 	%rs2, [%rd48];
	cvt.u64.u32 	%rd49, %r87;
	add.s64 	%rd50, %rd4, %rd49;
	st.local.u8 	[%rd50], %rs2;
	add.s32 	%r88, %r216, 2;
	mul.hi.u64 	%rd51, %rd45, 595056260442243601;
	shr.u64 	%rd52, %rd51, 1;
	mul.lo.s64 	%rd53, %rd52, 62;
	sub.s64 	%rd54, %rd45, %rd53;
	add.s64 	%rd55, %rd42, %rd54;
	ld.const.u8 	%rs3, [%rd55];
	cvt.u64.u32 	%rd56, %r88;
	add.s64 	%rd57, %rd4, %rd56;
	st.local.u8 	[%rd57], %rs3;
	mul.hi.u64 	%rd58, %rd191, 2457006494729263899;
	shr.u64 	%rd59, %rd58, 9;
	add.s32 	%r89, %r216, 1;
	mul.hi.u64 	%rd60, %rd59, 297528130221121801;
	mul.lo.s64 	%rd61, %rd60, 62;
	sub.s64 	%rd62, %rd59, %rd61;
	add.s64 	%rd63, %rd42, %rd62;
	ld.const.u8 	%rs4, [%rd63];
	cvt.u64.u32 	%rd64, %r89;
	add.s64 	%rd65, %rd4, %rd64;
	st.local.u8 	[%rd65], %rs4;
	shr.u64 	%rd66, %rd191, 3;
	mul.hi.u64 	%rd67, %rd66, 2536264768752788541;
	shr.u64 	%rd68, %rd67, 12;
	add.s32 	%r90, %r216, -4;
	mul.hi.u64 	%rd69, %rd68, 297528130221121801;
	mul.lo.s64 	%rd70, %rd69, 62;
	sub.s64 	%rd71, %rd68, %rd70;
	add.s64 	%rd72, %rd42, %rd71;
	ld.const.u8 	%rs5, [%rd72];
	cvt.u64.u32 	%rd73, %r216;
	add.s64 	%rd74, %rd4, %rd73;
	st.local.u8 	[%rd74], %rs5;
	mul.hi.u64 	%rd75, %rd191, 5236159522586402149;
	shr.u64 	%rd76, %rd75, 22;
	add.s32 	%r91, %r216, -1;
	mul.hi.u64 	%rd77, %rd76, 297528130221121801;
	mul.lo.s64 	%rd78, %rd77, 62;
	sub.s64 	%rd79, %rd76, %rd78;
	add.s64 	%rd80, %rd42, %rd79;
	ld.const.u8 	%rs6, [%rd80];
	cvt.u64.u32 	%rd81, %r91;
	add.s64 	%rd82, %rd4, %rd81;
	st.local.u8 	[%rd82], %rs6;
	mul.hi.u64 	%rd83, %rd191, 2702533947141368851;
	shr.u64 	%rd84, %rd83, 27;
	add.s32 	%r92, %r216, -2;
	mul.hi.u64 	%rd85, %rd84, 297528130221121801;
	mul.lo.s64 	%rd86, %rd85, 62;
	sub.s64 	%rd87, %rd84, %rd86;
	add.s64 	%rd88, %rd42, %rd87;
	ld.const.u8 	%rs7, [%rd88];
	cvt.u64.u32 	%rd89, %r92;
	add.s64 	%rd90, %rd4, %rd89;
	st.local.u8 	[%rd90], %rs7;
	mul.hi.u64 	%rd91, %rd191, -7287894227448415715;
	shr.u64 	%rd92, %rd91, 35;
	add.s32 	%r93, %r216, -3;
	cvt.u32.u64 	%r94, %rd92;
	mul.hi.u32 	%r95, %r94, 554189329;
	shr.u32 	%r96, %r95, 3;
	mul.lo.s32 	%r97, %r96, 62;
	sub.s32 	%r98, %r94, %r97;
	cvt.u64.u32 	%rd93, %r98;
	add.s64 	%rd94, %rd42, %rd93;
	ld.const.u8 	%rs8, [%rd94];
	cvt.u64.u32 	%rd95, %r93;
	add.s64 	%rd96, %rd4, %rd95;
	st.local.u8 	[%rd96], %rs8;
	mul.hi.u64 	%rd97, %rd191, 2879703186131906039;
	shr.u64 	%rd98, %rd97, 39;
	cvt.u32.u64 	%r99, %rd98;
	mul.hi.u32 	%r100, %r99, 69273667;
	mul.lo.s32 	%r101, %r100, 62;
	sub.s32 	%r102, %r99, %r101;
	cvt.u64.u32 	%rd99, %r102;
	add.s64 	%rd100, %rd42, %rd99;
	ld.const.u8 	%rs9, [%rd100];
	cvt.u64.u32 	%rd101, %r90;
	add.s64 	%rd102, %rd4, %rd101;
	st.local.u8 	[%rd102], %rs9;
	shr.u64 	%rd103, %rd191, 8;
	mul.hi.u64 	%rd104, %rd103, 92893651165545357;
	shr.u64 	%rd191, %rd104, 32;
	add.s32 	%r216, %r216, -8;
	add.s32 	%r215, %r215, 8;
	setp.ne.s32 	%p5, %r215, 0;
	@%p5 bra 	$L__BB0_5;
	add.s32 	%r218, %r216, 4;
$L__BB0_7:
	setp.eq.s32 	%p6, %r1, 0;
	@%p6 bra 	$L__BB0_15;
	and.b32  	%r10, %r80, 3;
	setp.lt.u32 	%p7, %r1, 4;
	@%p7 bra 	$L__BB0_10;
	add.s32 	%r103, %r218, -1;
	mov.u64 	%rd105, d_charset;
	shr.u64 	%rd106, %rd191, 1;
	mul.hi.u64 	%rd107, %rd106, -8925843906633654007;
	shr.u64 	%rd108, %rd107, 4;
	mul.lo.s64 	%rd109, %rd108, 62;
	sub.s64 	%rd110, %rd191, %rd109;
	add.s64 	%rd111, %rd105, %rd110;
	ld.const.u8 	%rs10, [%rd111];
	cvt.u64.u32 	%rd112, %r103;
	add.s64 	%rd113, %rd4, %rd112;
	st.local.u8 	[%rd113], %rs10;
	add.s32 	%r104, %r218, -2;
	mul.hi.u64 	%rd114, %rd108, 595056260442243601;
	shr.u64 	%rd115, %rd114, 1;
	mul.lo.s64 	%rd116, %rd115, 62;
	sub.s64 	%rd117, %rd108, %rd116;
	add.s64 	%rd118, %rd105, %rd117;
	ld.const.u8 	%rs11, [%rd118];
	cvt.u64.u32 	%rd119, %r104;
	add.s64 	%rd120, %rd4, %rd119;
	st.local.u8 	[%rd120], %rs11;
	mul.hi.u64 	%rd121, %rd191, 2457006494729263899;
	shr.u64 	%rd122, %rd121, 9;
	add.s32 	%r105, %r218, -3;
	mul.hi.u64 	%rd123, %rd122, 297528130221121801;
	mul.lo.s64 	%rd124, %rd123, 62;
	sub.s64 	%rd125, %rd122, %rd124;
	add.s64 	%rd126, %rd105, %rd125;
	ld.const.u8 	%rs12, [%rd126];
	cvt.u64.u32 	%rd127, %r105;
	add.s64 	%rd128, %rd4, %rd127;
	st.local.u8 	[%rd128], %rs12;
	shr.u64 	%rd129, %rd191, 3;
	mul.hi.u64 	%rd130, %rd129, 2536264768752788541;
	shr.u64 	%rd131, %rd130, 12;
	add.s32 	%r218, %r218, -4;
	mul.hi.u64 	%rd132, %rd131, 297528130221121801;
	mul.lo.s64 	%rd133, %rd132, 62;
	sub.s64 	%rd134, %rd131, %rd133;
	add.s64 	%rd135, %rd105, %rd134;
	ld.const.u8 	%rs13, [%rd135];
	cvt.u64.u32 	%rd136, %r218;
	add.s64 	%rd137, %rd4, %rd136;
	st.local.u8 	[%rd137], %rs13;
	mul.hi.u64 	%rd138, %rd191, 5236159522586402149;
	shr.u64 	%rd191, %rd138, 22;
$L__BB0_10:
	setp.eq.s32 	%p8, %r10, 0;
	@%p8 bra 	$L__BB0_15;
	setp.eq.s32 	%p9, %r10, 1;
	@%p9 bra 	$L__BB0_13;
	add.s32 	%r106, %r218, -1;
	mov.u64 	%rd139, d_charset;
	shr.u64 	%rd140, %rd191, 1;
	mul.hi.u64 	%rd141, %rd140, -8925843906633654007;
	shr.u64 	%rd142, %rd141, 4;
	mul.lo.s64 	%rd143, %rd142, 62;
	sub.s64 	%rd144, %rd191, %rd143;
	add.s64 	%rd145, %rd139, %rd144;
	ld.const.u8 	%rs14, [%rd145];
	cvt.u64.u32 	%rd146, %r106;
	add.s64 	%rd147, %rd4, %rd146;
	st.local.u8 	[%rd147], %rs14;
	add.s32 	%r218, %r218, -2;
	mul.hi.u64 	%rd148, %rd142, 595056260442243601;
	shr.u64 	%rd149, %rd148, 1;
	mul.lo.s64 	%rd150, %rd149, 62;
	sub.s64 	%rd151, %rd142, %rd150;
	add.s64 	%rd152, %rd139, %rd151;
	ld.const.u8 	%rs15, [%rd152];
	cvt.u64.u32 	%rd153, %r218;
	add.s64 	%rd154, %rd4, %rd153;
	st.local.u8 	[%rd154], %rs15;
	mul.hi.u64 	%rd155, %rd191, 2457006494729263899;
	shr.u64 	%rd191, %rd155, 9;
$L__BB0_13:
	and.b32  	%r107, %r80, 1;
	setp.eq.b32 	%p10, %r107, 1;
	not.pred 	%p11, %p10;
	@%p11 bra 	$L__BB0_15;
	add.s32 	%r108, %r218, -1;
	shr.u64 	%rd156, %rd191, 1;
	mul.hi.u64 	%rd157, %rd156, -8925843906633654007;
	shr.u64 	%rd158, %rd157, 4;
	mul.lo.s64 	%rd159, %rd158, 62;
	sub.s64 	%rd160, %rd191, %rd159;
	mov.u64 	%rd161, d_charset;
	add.s64 	%rd162, %rd161, %rd160;
	ld.const.u8 	%rs16, [%rd162];
	cvt.u64.u32 	%rd163, %r108;
	add.s64 	%rd164, %rd4, %rd163;
	st.local.u8 	[%rd164], %rs16;
$L__BB0_15:
	mov.b64 	%rd193, 0;
$L__BB0_16:
	add.s64 	%rd166, %rd3, %rd193;
	mov.b16 	%rs17, 0;
	st.local.u8 	[%rd166], %rs17;
	add.s64 	%rd15, %rd193, 1;
	setp.lt.u64 	%p12, %rd193, 63;
	mov.u64 	%rd193, %rd15;
	@%p12 bra 	$L__BB0_16;
	setp.eq.s32 	%p13, %r80, 0;
	@%p13 bra 	$L__BB0_20;
	mov.b64 	%rd194, 0;
$L__BB0_19:
	add.s64 	%rd168, %rd4, %rd194;
	ld.local.u8 	%rs18, [%rd168];
	add.s64 	%rd169, %rd3, %rd194;
	st.local.u8 	[%rd169], %rs18;
	add.s64 	%rd194, %rd194, 1;
	setp.lt.u64 	%p14, %rd194, %rd6;
	@%p14 bra 	$L__BB0_19;
$L__BB0_20:
	add.s64 	%rd170, %rd3, %rd6;
	mov.b16 	%rs19, 128;
	st.local.u8 	[%rd170], %rs19;
	shl.b32 	%r114, %r80, 3;
	st.local.u32 	[%rd3+56], %r114;
	mov.b32 	%r224, 1732584193;
	mov.b32 	%r223, -271733879;
	mov.b32 	%r222, -1732584194;
	mov.b32 	%r221, 271733878;
	mov.b32 	%r220, 0;
	mov.u64 	%rd172, d_k;
	mov.u64 	%rd175, d_r;
$L__BB0_21:
	setp.gt.u32 	%p15, %r220, 15;
	@%p15 bra 	$L__BB0_23;
	and.b32  	%r124, %r222, %r223;
	not.b32 	%r125, %r223;
	and.b32  	%r126, %r221, %r125;
	or.b32  	%r225, %r126, %r124;
	mov.u32 	%r226, %r220;
	bra.uni 	$L__BB0_28;
$L__BB0_23:
	setp.gt.u32 	%p16, %r220, 31;
	@%p16 bra 	$L__BB0_25;
	and.b32  	%r120, %r221, %r223;
	not.b32 	%r121, %r221;
	and.b32  	%r122, %r222, %r121;
	or.b32  	%r225, %r120, %r122;
	mad.lo.s32 	%r123, %r220, 5, 1;
	and.b32  	%r226, %r123, 13;
	bra.uni 	$L__BB0_28;
$L__BB0_25:
	setp.gt.u32 	%p17, %r220, 47;
	@%p17 bra 	$L__BB0_27;
	xor.b32  	%r118, %r222, %r223;
	xor.b32  	%r225, %r118, %r221;
	mad.lo.s32 	%r119, %r220, 3, 5;
	and.b32  	%r226, %r119, 13;
	bra.uni 	$L__BB0_28;
$L__BB0_27:
	not.b32 	%r115, %r221;
	or.b32  	%r116, %r223, %r115;
	xor.b32  	%r225, %r116, %r222;
	mul.lo.s32 	%r117, %r220, 7;
	and.b32  	%r226, %r117, 12;
$L__BB0_28:
	add.s32 	%r127, %r225, %r224;
	mul.wide.u32 	%rd171, %r220, 4;
	add.s64 	%rd18, %rd172, %rd171;
	ld.const.u32 	%r128, [%rd18];
	add.s32 	%r129, %r127, %r128;
	mul.wide.u32 	%rd173, %r226, 4;
	add.s64 	%rd174, %rd3, %rd173;
	ld.local.u32 	%r130, [%rd174];
	add.s32 	%r131, %r129, %r130;
	add.s64 	%rd19, %rd175, %rd171;
	ld.const.u32 	%r132, [%rd19];
	shl.b32 	%r133, %r131, %r132;
	sub.s32 	%r134, 32, %r132;
	shr.u32 	%r135, %r131, %r134;
	add.s32 	%r136, %r133, %r223;
	add.s32 	%r224, %r136, %r135;
	add.s32 	%r228, %r220, 1;
	setp.lt.u32 	%p18, %r220, 15;
	@%p18 bra 	$L__BB0_34;
	setp.lt.u32 	%p19, %r220, 31;
	@%p19 bra 	$L__BB0_33;
	setp.lt.u32 	%p20, %r220, 47;
	@%p20 bra 	$L__BB0_32;
	not.b32 	%r137, %r222;
	or.b32  	%r138, %r224, %r137;
	xor.b32  	%r227, %r138, %r223;
	mul.lo.s32 	%r139, %r228, 7;
	and.b32  	%r228, %r139, 15;
	bra.uni 	$L__BB0_35;
$L__BB0_32:
	xor.b32  	%r140, %r223, %r224;
	xor.b32  	%r227, %r140, %r222;
	mad.lo.s32 	%r141, %r228, 3, 5;
	and.b32  	%r228, %r141, 12;
	bra.uni 	$L__BB0_35;
$L__BB0_33:
	and.b32  	%r142, %r222, %r224;
	not.b32 	%r143, %r222;
	and.b32  	%r144, %r223, %r143;
	or.b32  	%r227, %r142, %r144;
	mad.lo.s32 	%r145, %r228, 5, 1;
	and.b32  	%r228, %r145, 14;
	bra.uni 	$L__BB0_35;
$L__BB0_34:
	and.b32  	%r146, %r223, %r224;
	not.b32 	%r147, %r224;
	and.b32  	%r148, %r222, %r147;
	or.b32  	%r227, %r148, %r146;
$L__BB0_35:
	add.s32 	%r149, %r227, %r221;
	ld.const.u32 	%r150, [%rd18+4];
	add.s32 	%r151, %r149, %r150;
	mul.wide.u32 	%rd176, %r228, 4;
	add.s64 	%rd177, %rd3, %rd176;
	ld.local.u32 	%r152, [%rd177];
	add.s32 	%r153, %r151, %r152;
	ld.const.u32 	%r154, [%rd19+4];
	shl.b32 	%r155, %r153, %r154;
	sub.s32 	%r156, 32, %r154;
	shr.u32 	%r157, %r153, %r156;
	add.s32 	%r158, %r155, %r224;
	add.s32 	%r221, %r158, %r157;
	add.s32 	%r230, %r220, 2;
	setp.lt.u32 	%p21, %r220, 14;
	@%p21 bra 	$L__BB0_41;
	setp.lt.u32 	%p22, %r220, 30;
	@%p22 bra 	$L__BB0_40;
	setp.lt.u32 	%p23, %r220, 46;
	@%p23 bra 	$L__BB0_39;
	not.b32 	%r159, %r223;
	or.b32  	%r160, %r221, %r159;
	xor.b32  	%r229, %r160, %r224;
	mul.lo.s32 	%r161, %r230, 7;
	and.b32  	%r230, %r161, 14;
	bra.uni 	$L__BB0_42;
$L__BB0_39:
	xor.b32  	%r162, %r224, %r221;
	xor.b32  	%r229, %r162, %r223;
	mad.lo.s32 	%r163, %r230, 3, 5;
	and.b32  	%r230, %r163, 15;
	bra.uni 	$L__BB0_42;
$L__BB0_40:
	and.b32  	%r164, %r223, %r221;
	not.b32 	%r165, %r223;
	and.b32  	%r166, %r224, %r165;
	or.b32  	%r229, %r164, %r166;
	mad.lo.s32 	%r167, %r230, 5, 1;
	and.b32  	%r230, %r167, 15;
	bra.uni 	$L__BB0_42;
$L__BB0_41:
	and.b32  	%r168, %r224, %r221;
	not.b32 	%r169, %r221;
	and.b32  	%r170, %r223, %r169;
	or.b32  	%r229, %r170, %r168;
$L__BB0_42:
	add.s32 	%r171, %r229, %r222;
	ld.const.u32 	%r172, [%rd18+8];
	add.s32 	%r173, %r171, %r172;
	mul.wide.u32 	%rd178, %r230, 4;
	add.s64 	%rd179, %rd3, %rd178;
	ld.local.u32 	%r174, [%rd179];
	add.s32 	%r175, %r173, %r174;
	ld.const.u32 	%r176, [%rd19+8];
	shl.b32 	%r177, %r175, %r176;
	sub.s32 	%r178, 32, %r176;
	shr.u32 	%r179, %r175, %r178;
	add.s32 	%r180, %r177, %r221;
	add.s32 	%r222, %r180, %r179;
	add.s32 	%r232, %r220, 3;
	setp.lt.u32 	%p24, %r220, 13;
	@%p24 bra 	$L__BB0_48;
	setp.lt.u32 	%p25, %r220, 29;
	@%p25 bra 	$L__BB0_47;
	setp.lt.u32 	%p26, %r220, 45;
	@%p26 bra 	$L__BB0_46;
	not.b32 	%r181, %r224;
	or.b32  	%r182, %r222, %r181;
	xor.b32  	%r231, %r182, %r221;
	mul.lo.s32 	%r183, %r232, 7;
	and.b32  	%r232, %r183, 13;
	bra.uni 	$L__BB0_49;
$L__BB0_46:
	xor.b32  	%r184, %r221, %r222;
	xor.b32  	%r231, %r184, %r224;
	mad.lo.s32 	%r185, %r232, 3, 5;
	and.b32  	%r232, %r185, 14;
	bra.uni 	$L__BB0_49;
$L__BB0_47:
	and.b32  	%r186, %r224, %r222;
	not.b32 	%r187, %r224;
	and.b32  	%r188, %r221, %r187;
	or.b32  	%r231, %r186, %r188;
	mad.lo.s32 	%r189, %r232, 5, 1;
	and.b32  	%r232, %r189, 12;
	bra.uni 	$L__BB0_49;
$L__BB0_48:
	and.b32  	%r190, %r221, %r222;
	not.b32 	%r191, %r222;
	and.b32  	%r192, %r224, %r191;
	or.b32  	%r231, %r192, %r190;
$L__BB0_49:
	add.s32 	%r193, %r231, %r223;
	ld.const.u32 	%r194, [%rd18+12];
	add.s32 	%r195, %r193, %r194;
	mul.wide.u32 	%rd180, %r232, 4;
	add.s64 	%rd181, %rd3, %rd180;
	ld.local.u32 	%r196, [%rd181];
	add.s32 	%r197, %r195, %r196;
	ld.const.u32 	%r198, [%rd19+12];
	shl.b32 	%r199, %r197, %r198;
	sub.s32 	%r200, 32, %r198;
	shr.u32 	%r201, %r197, %r200;
	add.s32 	%r202, %r199, %r222;
	add.s32 	%r223, %r202, %r201;
	add.s32 	%r220, %r220, 4;
	setp.ne.s32 	%p27, %r220, 64;
	@%p27 bra 	$L__BB0_21;
	add.s32 	%r203, %r224, 1732584193;
	add.s32 	%r204, %r223, -271733879;
	ld.const.u32 	%r205, [d_target_hash];
	setp.ne.s32 	%p28, %r203, %r205;
	ld.const.u32 	%r206, [d_target_hash+4];
	setp.ne.s32 	%p29, %r204, %r206;
	or.pred  	%p30, %p28, %p29;
	@%p30 bra 	$L__BB0_65;
	add.s32 	%r208, %r221, 271733878;
	add.s32 	%r209, %r222, -1732584194;
	ld.const.u32 	%r210, [d_target_hash+8];
	setp.ne.s32 	%p31, %r209, %r210;
	ld.const.u32 	%r211, [d_target_hash+12];
	setp.ne.s32 	%p32, %r208, %r211;
	or.pred  	%p33, %p31, %p32;
	@%p33 bra 	$L__BB0_65;
	atom.relaxed.global.cas.b32 	%r213, [%rd2], 0, 1;
	setp.ne.s32 	%p34, %r213, 0;
	setp.lt.s32 	%p35, %r80, 0;
	or.pred  	%p36, %p35, %p34;
	@%p36 bra 	$L__BB0_65;
	add.s32 	%r64, %r80, 1;
	and.b32  	%r65, %r64, 15;
	setp.lt.u32 	%p37, %r80, 15;
	mov.b32 	%r235, 0;
	@%p37 bra 	$L__BB0_56;
	and.b32  	%r235, %r64, -16;
	neg.s32 	%r233, %r235;
	add.s64 	%rd196, %rd4, 7;
	add.s64 	%rd195, %rd1, 7;
$L__BB0_55:
	.pragma "nounroll";
	ld.local.u8 	%rs20, [%rd196+-7];
	st.global.u8 	[%rd195+-7], %rs20;
	ld.local.u8 	%rs21, [%rd196+-6];
	st.global.u8 	[%rd195+-6], %rs21;
	ld.local.u8 	%rs22, [%rd196+-5];
	st.global.u8 	[%rd195+-5], %rs22;
	ld.local.u8 	%rs23, [%rd196+-4];
	st.global.u8 	[%rd195+-4], %rs23;
	ld.local.u8 	%rs24, [%rd196+-3];
	st.global.u8 	[%rd195+-3], %rs24;
	ld.local.u8 	%rs25, [%rd196+-2];
	st.global.u8 	[%rd195+-2], %rs25;
	ld.local.u8 	%rs26, [%rd196+-1];
	st.global.u8 	[%rd195+-1], %rs26;
	ld.local.u8 	%rs27, [%rd196];
	st.global.u8 	[%rd195], %rs27;
	ld.local.u8 	%rs28, [%rd196+1];
	st.global.u8 	[%rd195+1], %rs28;
	ld.local.u8 	%rs29, [%rd196+2];
	st.global.u8 	[%rd195+2], %rs29;
	ld.local.u8 	%rs30, [%rd196+3];
	st.global.u8 	[%rd195+3], %rs30;
	ld.local.u8 	%rs31, [%rd196+4];
	st.global.u8 	[%rd195+4], %rs31;
	ld.local.u8 	%rs32, [%rd196+5];
	st.global.u8 	[%rd195+5], %rs32;
	ld.local.u8 	%rs33, [%rd196+6];
	st.global.u8 	[%rd195+6], %rs33;
	ld.local.u8 	%rs34, [%rd196+7];
	st.global.u8 	[%rd195+7], %rs34;
	ld.local.u8 	%rs35, [%rd196+8];
	st.global.u8 	[%rd195+8], %rs35;
	add.s32 	%r233, %r233, 16;
	add.s64 	%rd196, %rd196, 16;
	add.s64 	%rd195, %rd195, 16;
	setp.ne.s32 	%p38, %r233, 0;
	@%p38 bra 	$L__BB0_55;
$L__BB0_56:
	setp.eq.s32 	%p39, %r65, 0;
	@%p39 bra 	$L__BB0_65;
	and.b32  	%r71, %r64, 7;
	setp.lt.u32 	%p40, %r65, 8;
	@%p40 bra 	$L__BB0_59;
	cvt.u64.u32 	%rd182, %r235;
	add.s64 	%rd183, %rd4, %rd182;
	ld.local.u8 	%rs36, [%rd183];
	add.s64 	%rd184, %rd1, %rd182;
	st.global.u8 	[%rd184], %rs36;
	ld.local.u8 	%rs37, [%rd183+1];
	st.global.u8 	[%rd184+1], %rs37;
	ld.local.u8 	%rs38, [%rd183+2];
	st.global.u8 	[%rd184+2], %rs38;
	ld.local.u8 	%rs39, [%rd183+3];
	st.global.u8 	[%rd184+3], %rs39;
	ld.local.u8 	%rs40, [%rd183+4];
	st.global.u8 	[%rd184+4], %rs40;
	ld.local.u8 	%rs41, [%rd183+5];
	st.global.u8 	[%rd184+5], %rs41;
	ld.local.u8 	%rs42, [%rd183+6];
	st.global.u8 	[%rd184+6], %rs42;
	ld.local.u8 	%rs43, [%rd183+7];
	st.global.u8 	[%rd184+7], %rs43;
	add.s32 	%r235, %r235, 8;
$L__BB0_59:
	setp.eq.s32 	%p41, %r71, 0;
	@%p41 bra 	$L__BB0_65;
	and.b32  	%r74, %r64, 3;
	setp.lt.u32 	%p42, %r71, 4;
	@%p42 bra 	$L__BB0_62;
	cvt.u64.u32 	%rd185, %r235;
	add.s64 	%rd186, %rd4, %rd185;
	ld.local.u8 	%rs44, [%rd186];
	add.s64 	%rd187, %rd1, %rd185;
	st.global.u8 	[%rd187], %rs44;
	ld.local.u8 	%rs45, [%rd186+1];
	st.global.u8 	[%rd187+1], %rs45;
	ld.local.u8 	%rs46, [%rd186+2];
	st.global.u8 	[%rd187+2], %rs46;
	ld.local.u8 	%rs47, [%rd186+3];
	st.global.u8 	[%rd187+3], %rs47;
	add.s32 	%r235, %r235, 4;
$L__BB0_62:
	setp.eq.s32 	%p43, %r74, 0;
	@%p43 bra 	$L__BB0_65;
	cvt.u64.u32 	%rd188, %r235;
	add.s64 	%rd198, %rd1, %rd188;
	add.s64 	%rd197, %rd4, %rd188;
	neg.s32 	%r237, %r74;
$L__BB0_64:
	.pragma "nounroll";
	ld.local.u8 	%rs48, [%rd197];
	st.global.u8 	[%rd198], %rs48;
	add.s64 	%rd198, %rd198, 1;
	add.s64 	%rd197, %rd197, 1;
	add.s32 	%r237, %r237, 1;
	setp.ne.s32 	%p44, %r237, 0;
	@%p44 bra 	$L__BB0_64;
$L__BB0_65:
	ret;

}


// ===== COMPILED SASS (sm_100) =====

	.target	sm_100

	.elftype	@"ET_EXEC"


//--------------------- .note.nv.tkinfo           --------------------------
	.section	.note.nv.tkinfo,"",@"SHT_NOTE"
	.sectionflags	@"SHF_NOTE_NV_TKINFO"
	.tkinfo
        /*0018*/ 	.word	0x00000002
        /*0030*/ 	.string	""
        /*0030*/ 	.string	"ptxas"
        /*0030*/ 	.string	"Cuda compilation tools, release 13.0, V13.0.88"
        /*0030*/ 	.string	"Build cuda_13.0.r13.0/compiler.36424714_0"
        /*0030*/ 	.string	"-arch sm_100 -m 64 "



//--------------------- .note.nv.cuinfo           --------------------------
	.section	.note.nv.cuinfo,"",@"SHT_NOTE"
	.sectionflags	@"SHF_NOTE_NV_CUINFO"
        /*0018*/ 	.short	0x0002
        /*001a*/ 	.short	0x0064
        /*001c*/ 	.short	0x0082
	.zero		2


//--------------------- .nv.info                  --------------------------
	.section	.nv.info,"",@"SHT_CUDA_INFO"
	.align	4


	//----- nvinfo : EIATTR_REGCOUNT
	.align		4
        /*0000*/ 	.byte	0x04, 0x2f
        /*0002*/ 	.short	(.L_5 - .L_4)
	.align		4
.L_4:
        /*0004*/ 	.word	index@(_Z12crack_kernelyiyPiPc)
        /*0008*/ 	.word	0x00000020


	//----- nvinfo : EIATTR_FRAME_SIZE
	.align		4
.L_5:
        /*000c*/ 	.byte	0x04, 0x11
        /*000e*/ 	.short	(.L_7 - .L_6)
	.align		4
.L_6:
        /*0010*/ 	.word	index@(_Z12crack_kernelyiyPiPc)
        /*0014*/ 	.word	0x00000050


	//----- nvinfo : EIATTR_MIN_STACK_SIZE
	.align		4
.L_7:
        /*0018*/ 	.byte	0x04, 0x12
        /*001a*/ 	.short	(.L_9 - .L_8)
	.align		4
.L_8:
        /*001c*/ 	.word	index@(_Z12crack_kernelyiyPiPc)
        /*0020*/ 	.word	0x00000050
.L_9:


//--------------------- .nv.compat                --------------------------
	.section	.nv.compat,"",@"SHT_CUDA_COMPAT_INFO"
	.align	4
        /*0000*/ 	.byte	0x02, 0x09, 0x00, 0x00, 0x02, 0x02, 0x01, 0x00, 0x02, 0x05, 0x05, 0x00, 0x03, 0x07, 0x01, 0x01
        /*0010*/ 	.byte	0x02, 0x03, 0x00, 0x00, 0x02, 0x06, 0x01, 0x00, 0x04, 0x0b, 0x08, 0x00, 0x09, 0x00, 0x00, 0x00
        /*0020*/ 	.byte	0x00, 0x00, 0x00, 0x00


//--------------------- .nv.info._Z12crack_kernelyiyPiPc --------------------------
	.section	.nv.info._Z12crack_kernelyiyPiPc,"",@"SHT_CUDA_INFO"
	.sectionflags	@""
	.align	4


	//----- nvinfo : EIATTR_CUDA_API_VERSION
	.align		4
        /*0000*/ 	.byte	0x04, 0x37
        /*0002*/ 	.short	(.L_11 - .L_10)
.L_10:
        /*0004*/ 	.word	0x00000082


	//----- nvinfo : EIATTR_KPARAM_INFO
	.align		4
.L_11:
        /*0008*/ 	.byte	0x04, 0x17
        /*000a*/ 	.short	(.L_13 - .L_12)
.L_12:
        /*000c*/ 	.word	0x00000000
        /*0010*/ 	.short	0x0004
        /*0012*/ 	.short	0x0020
        /*0014*/ 	.byte	0x00, 0xf5, 0x21, 0x00


	//----- nvinfo : EIATTR_KPARAM_INFO
	.align		4
.L_13:
        /*0018*/ 	.byte	0x04, 0x17
        /*001a*/ 	.short	(.L_15 - .L_14)
.L_14:
        /*001c*/ 	.word	0x00000000
        /*0020*/ 	.short	0x0003
        /*0022*/ 	.short	0x0018
        /*0024*/ 	.byte	0x00, 0xf5, 0x21, 0x00


	//----- nvinfo : EIATTR_KPARAM_INFO
	.align		4
.L_15:
        /*0028*/ 	.byte	0x04, 0x17
        /*002a*/ 	.short	(.L_17 - .L_16)
.L_16:
        /*002c*/ 	.word	0x00000000
        /*0030*/ 	.short	0x0002
        /*0032*/ 	.short	0x0010
        /*0034*/ 	.byte	0x00, 0xf0, 0x21, 0x00


	//----- nvinfo : EIATTR_KPARAM_INFO
	.align		4
.L_17:
        /*0038*/ 	.byte	0x04, 0x17
        /*003a*/ 	.short	(.L_19 - .L_18)
.L_18:
        /*003c*/ 	.word	0x00000000
        /*0040*/ 	.short	0x0001
        /*0042*/ 	.short	0x0008
        /*0044*/ 	.byte	0x00, 0xf0, 0x11, 0x00


	//----- nvinfo : EIATTR_KPARAM_INFO
	.align		4
.L_19:
        /*0048*/ 	.byte	0x04, 0x17
        /*004a*/ 	.short	(.L_21 - .L_20)
.L_20:
        /*004c*/ 	.word	0x00000000
        /*0050*/ 	.short	0x0000
        /*0052*/ 	.short	0x0000
        /*0054*/ 	.byte	0x00, 0xf0, 0x21, 0x00


	//----- nvinfo : EIATTR_SPARSE_MMA_MASK
	.align		4
.L_21:
        /*0058*/ 	.byte	0x03, 0x50
        /*005a*/ 	.short	0x0000


	//----- nvinfo : EIATTR_MAXREG_COUNT
	.align		4
        /*005c*/ 	.byte	0x03, 0x1b
        /*005e*/ 	.short	0x00ff


	//----- nvinfo : EIATTR_MERCURY_ISA_VERSION
	.align		4
        /*0060*/ 	.byte	0x03, 0x5f
        /*0062*/ 	.short	0x0101


	//----- nvinfo : EIATTR_VRC_CTA_INIT_COUNT
	.align		4
        /*0064*/ 	.byte	0x02, 0x4a
	.zero		1
	.zero		1


	//----- nvinfo : EIATTR_EXIT_INSTR_OFFSETS
	.align		4
        /*0068*/ 	.byte	0x04, 0x1c
        /*006a*/ 	.short	(.L_23 - .L_22)


	//   ....[0]....
.L_22:
        /*006c*/ 	.word	0x000000c0


	//   ....[1]....
        /*0070*/ 	.word	0x00000110


	//   ....[2]....
        /*0074*/ 	.word	0x00003a00


	//   ....[3]....
        /*0078*/ 	.word	0x00003a60


	//   ....[4]....
        /*007c*/ 	.word	0x00003af0


	//   ....[5]....
        /*0080*/ 	.word	0x00003e60


	//   ....[6]....
        /*0084*/ 	.word	0x00004000


	//   ....[7]....
        /*0088*/ 	.word	0x00004120


	//   ....[8]....
        /*008c*/ 	.word	0x00004220


	//----- nvinfo : EIATTR_CBANK_PARAM_SIZE
	.align		4
.L_23:
        /*0090*/ 	.byte	0x03, 0x19
        /*0092*/ 	.short	0x0028


	//----- nvinfo : EIATTR_PARAM_CBANK
	.align		4
        /*0094*/ 	.byte	0x04, 0x0a
        /*0096*/ 	.short	(.L_25 - .L_24)
	.align		4
.L_24:
        /*0098*/ 	.word	index@(.nv.constant0._Z12crack_kernelyiyPiPc)
        /*009c*/ 	.short	0x0380
        /*009e*/ 	.short	0x0028


	//----- nvinfo : EIATTR_SW_WAR
	.align		4
.L_25:
        /*00a0*/ 	.byte	0x04, 0x36
        /*00a2*/ 	.short	(.L_27 - .L_26)
.L_26:
        /*00a4*/ 	.word	0x00000008
.L_27:


//--------------------- .nv.callgraph             --------------------------
	.section	.nv.callgraph,"",@"SHT_CUDA_CALLGRAPH"
	.align	4
	.sectionentsize	8
	.align		4
        /*0000*/ 	.word	0x00000000
	.align		4
        /*0004*/ 	.word	0xffffffff
	.align		4
        /*0008*/ 	.word	0x00000000
	.align		4
        /*000c*/ 	.word	0xfffffffe
	.align		4
        /*0010*/ 	.word	0x00000000
	.align		4
        /*0014*/ 	.word	0xfffffffd
	.align		4
        /*0018*/ 	.word	0x00000000
	.align		4
        /*001c*/ 	.word	0xfffffffc


//--------------------- .nv.constant3             --------------------------
	.section	.nv.constant3,"a",@progbits
	.align	4
.nv.constant3:
	.type		d_charset,@object
	.size		d_charset,(.L_0 - d_charset)
d_charset:
	.zero		62
.L_0:
	.zero		2
	.type		d_target_hash,@object
	.size		d_target_hash,(d_k - d_target_hash)
d_target_hash:
	.zero		16
	.type		d_k,@object
	.size		d_k,(d_r - d_k)
d_k:
        /*0050*/ 	.byte	0x78, 0xa4, 0x6a, 0xd7, 0x56, 0xb7, 0xc7, 0xe8, 0xdb, 0x70, 0x20, 0x24, 0xee, 0xce, 0xbd, 0xc1
        /* <DEDUP_REMOVED lines=15> */
	.type		d_r,@object
	.size		d_r,(.L_3 - d_r)
d_r:
        /* <DEDUP_REMOVED lines=16> */
.L_3:


//--------------------- .text._Z12crack_kernelyiyPiPc --------------------------
	.section	.text._Z12crack_kernelyiyPiPc,"ax",@progbits
	.align	128
        .global         _Z12crack_kernelyiyPiPc
        .type           _Z12crack_kernelyiyPiPc,@function
        .size           _Z12crack_kernelyiyPiPc,(.L_x_14 - _Z12crack_kernelyiyPiPc)
        .other          _Z12crack_kernelyiyPiPc,@"STO_CUDA_ENTRY STV_DEFAULT"
_Z12crack_kernelyiyPiPc:
.text._Z12crack_kernelyiyPiPc:
[----:B------:R-:W0:Y:S01]  /*0000*/  LDC R1, c[0x0][0x37c] ;  /* 0x0000df00ff017b82 */ /* 0x000e220000000800 */
[----:B------:R-:W1:Y:S07]  /*0010*/  S2R R3, SR_TID.X ;  /* 0x0000000000037919 */ /* 0x000e6e0000002100 */
[----:B------:R-:W2:Y:S01]  /*0020*/  S2UR UR4, SR_CTAID.X ;  /* 0x00000000000479c3 */ /* 0x000ea20000002500 */
[----:B------:R-:W2:Y:S01]  /*0030*/  LDCU UR5, c[0x0][0x360] ;  /* 0x00006c00ff0577ac */ /* 0x000ea20008000800 */
[----:B0-----:R-:W-:Y:S01]  /*0040*/  VIADD R1, R1, 0xffffffb0 ;  /* 0xffffffb001017836 */ /* 0x001fe20000000000 */
[----:B------:R-:W0:Y:S05]  /*0050*/  LDCU.64 UR6, c[0x0][0x390] ;  /* 0x00007200ff0677ac */ /* 0x000e2a0008000a00 */
[----:B------:R-:W1:Y:S01]  /*0060*/  LDC.64 R8, c[0x0][0x380] ;  /* 0x0000e000ff087b82 */ /* 0x000e620000000a00 */
[----:B--2---:R-:W-:-:S06]  /*0070*/  UIMAD UR4, UR4, UR5, URZ ;  /* 0x00000005040472a4 */ /* 0x004fcc000f8e02ff */
[----:B-1----:R-:W-:-:S04]  /*0080*/  IADD3 R20, P0, P1, R8, UR4, R3 ;  /* 0x0000000408147c10 */ /* 0x002fc8000f91e003 */
[----:B------:R-:W-:Y:S02]  /*0090*/  IADD3.X R9, PT, PT, RZ, R9, RZ, P0, P1 ;  /* 0x00000009ff097210 */ /* 0x000fe400007e24ff */
[----:B0-----:R-:W-:-:S04]  /*00a0*/  ISETP.GE.U32.AND P0, PT, R20, UR6, PT ;  /* 0x0000000614007c0c */ /* 0x001fc8000bf06070 */
[----:B------:R-:W-:-:S13]  /*00b0*/  ISETP.GE.U32.AND.EX P0, PT, R9, UR7, PT, P0 ;  /* 0x0000000709007c0c */ /* 0x000fda000bf06100 */
[----:B------:R-:W-:Y:S05]  /*00c0*/  @P0 EXIT ;  /* 0x000000000000094d */ /* 0x000fea0003800000 */
[----:B------:R-:W0:Y:S01]  /*00d0*/  LDC.64 R2, c[0x0][0x398] ;  /* 0x0000e600ff027b82 */ /* 0x000e220000000a00 */
[----:B------:R-:W0:Y:S02]  /*00e0*/  LDCU.64 UR6, c[0x0][0x358] ;  /* 0x00006b00ff0677ac */ /* 0x000e240008000a00 */
[----:B0-----:R-:W2:Y:S02]  /*00f0*/  LDG.E R2, desc[UR6][R2.64] ;  /* 0x0000000602027981 */ /* 0x001ea4000c1e1900 */
[----:B--2---:R-:W-:-:S13]  /*0100*/  ISETP.NE.AND P0, PT, R2, RZ, PT ;  /* 0x000000ff0200720c */ /* 0x004fda0003f05270 */
[----:B------:R-:W-:Y:S05]  /*0110*/  @P0 EXIT ;  /* 0x000000000000094d */ /* 0x000fea0003800000 */
[----:B------:R-:W0:Y:S01]  /*0120*/  LDC R0, c[0x0][0x388] ;  /* 0x0000e200ff007b82 */ /* 0x000e220000000800 */
[C---:B------:R-:W-:Y:S02]  /*0130*/  VIADD R4, R1.reuse, 0x40 ;  /* 0x0000004001047836 */ /* 0x040fe40000000000 */
[--C-:B0-----:R-:W-:Y:S01]  /*0140*/  IMAD.IADD R3, R1, 0x1, R0.reuse ;  /* 0x0000000101037824 */ /* 0x101fe200078e0200 */
[----:B------:R-:W-:Y:S02]  /*0150*/  ISETP.GE.AND P0, PT, R0, 0x1, PT ;  /* 0x000000010000780c */ /* 0x000fe40003f06270 */
[----:B------:R-:W-:Y:S02]  /*0160*/  SHF.R.S32.HI R5, RZ, 0x1f, R0 ;  /* 0x0000001fff057819 */ /* 0x000fe40000011400 */
[----:B------:R0:W-:Y:S09]  /*0170*/  STL.U8 [R3+0x40], RZ ;  /* 0x000040ff03007387 */ /* 0x0001f20000100000 */
[----:B0-----:R-:W-:Y:S05]  /*0180*/  @!P0 BRA `(.L_x_0) ;  /* 0x0000001000888947 */ /* 0x001fea0003800000 */
[----:B------:R-:W0:Y:S01]  /*0190*/  LDCU UR4, c[0x0][0x388] ;  /* 0x00007100ff0477ac */ /* 0x000e220008000800 */
[C---:B------:R-:W-:Y:S02]  /*01a0*/  ISETP.GE.U32.AND P0, PT, R0.reuse, 0x8, PT ;  /* 0x000000080000780c */ /* 0x040fe40003f06070 */
[----:B------:R-:W-:Y:S01]  /*01b0*/  LOP3.LUT R7, R0, 0x7, RZ, 0xc0, !PT ;  /* 0x0000000700077812 */ /* 0x000fe200078ec0ff */
[----:B0-----:R-:W-:-:S10]  /*01c0*/  IMAD.U32 R2, RZ, RZ, UR4 ;  /* 0x00000004ff027e24 */ /* 0x001fd4000f8e00ff */
[----:B------:R-:W-:Y:S05]  /*01d0*/  @!P0 BRA `(.L_x_1) ;  /* 0x00000008004c8947 */ /* 0x000fea0003800000 */
[C---:B------:R-:W-:Y:S01]  /*01e0*/  LOP3.LUT R8, R0.reuse, 0x7ffffff8, RZ, 0xc0, !PT ;  /* 0x7ffffff800087812 */ /* 0x040fe200078ec0ff */
[----:B------:R-:W-:-:S04]  /*01f0*/  VIADD R2, R0, 0xfffffffc ;  /* 0xfffffffc00027836 */ /* 0x000fc80000000000 */
[----:B------:R-:W-:-:S07]  /*0200*/  IMAD.MOV R8, RZ, RZ, -R8 ;  /* 0x000000ffff087224 */ /* 0x000fce00078e0a08 */
.L_x_2:
[C---:B-1----:R-:W-:Y:S01]  /*0210*/  IMAD.WIDE.U32 R16, R9.reuse, -0x5ed5a4e5, RZ ;  /* 0xa12a5b1b09107825 */ /* 0x042fe200078e00ff */
[--C-:B------:R-:W-:Y:S02]  /*0220*/  SHF.R.U32.HI R21, RZ, 0x3, R9.reuse ;  /* 0x00000003ff157819 */ /* 0x100fe40000011609 */
[C-C-:B------:R-:W-:Y:S01]  /*0230*/  SHF.R.U64 R19, R20.reuse, 0x3, R9.reuse ;  /* 0x0000000314137819 */ /* 0x140fe20000001209 */
[----:B------:R-:W-:Y:S01]  /*0240*/  IMAD.WIDE.U32 R22, R9, -0x14f5629b, RZ ;  /* 0xeb0a9d6509167825 */ /* 0x000fe200078e00ff */
[--C-:B------:R-:W-:Y:S02]  /*0250*/  SHF.R.U32.HI R6, RZ, 0x1, R9.reuse ;  /* 0x00000001ff067819 */ /* 0x100fe40000011609 */
[C---:B------:R-:W-:Y:S01]  /*0260*/  SHF.R.U64 R25, R20.reuse, 0x1, R9 ;  /* 0x0000000114197819 */ /* 0x040fe20000001209 */
[----:B------:R-:W-:Y:S01]  /*0270*/  IMAD.WIDE.U32 R12, R20, -0x5ed5a4e5, RZ ;  /* 0xa12a5b1b140c7825 */ /* 0x000fe200078e00ff */
[----:B------:R-:W-:-:S03]  /*0280*/  IADD3 R26, PT, PT, R1, 0x1, R2 ;  /* 0x00000001011a7810 */ /* 0x000fc60007ffe002 */
[----:B------:R-:W-:-:S04]  /*0290*/  IMAD.WIDE.U32 R16, P2, R20, 0x22190a63, R16 ;  /* 0x22190a6314107825 */ /* 0x000fc80007840010 */
[----:B------:R-:W-:Y:S01]  /*02a0*/  IMAD.WIDE.U32 R14, R21, -0x6a26dbc3, RZ ;  /* 0x95d9243d150e7825 */ /* 0x000fe200078e00ff */
[----:B------:R-:W-:-:S03]  /*02b0*/  IADD3 RZ, P1, PT, R13, R16, RZ ;  /* 0x000000100dff7210 */ /* 0x000fc60007f3e0ff */
[----:B------:R-:W-:-:S04]  /*02c0*/  IMAD.WIDE.U32 R10, R20, -0x14f5629b, RZ ;  /* 0xeb0a9d65140a7825 */ /* 0x000fc800078e00ff */
[----:B------:R-:W-:-:S04]  /*02d0*/  IMAD.WIDE.U32 R22, P0, R20, 0x48aa9357, R22 ;  /* 0x48aa935714167825 */ /* 0x000fc80007800016 */
[----:B------:R-:W-:Y:S01]  /*02e0*/  IMAD.X R13, RZ, RZ, RZ, P2 ;  /* 0x000000ffff0d7224 */ /* 0x000fe200010e06ff */
[----:B------:R-:W-:Y:S01]  /*02f0*/  IADD3 RZ, P2, PT, R11, R22, RZ ;  /* 0x000000160bff7210 */ /* 0x000fe20007f5e0ff */
[----:B------:R-:W-:Y:S02]  /*0300*/  IMAD.MOV.U32 R12, RZ, RZ, R17 ;  /* 0x000000ffff0c7224 */ /* 0x000fe400078e0011 */
[----:B------:R-:W-:-:S04]  /*0310*/  IMAD.WIDE.U32 R14, P3, R19, 0x23329f5e, R14 ;  /* 0x23329f5e130e7825 */ /* 0x000fc8000786000e */
[----:B------:R-:W-:-:S04]  /*0320*/  IMAD.WIDE.U32 R10, R19, -0x6a26dbc3, RZ ;  /* 0x95d9243d130a7825 */ /* 0x000fc800078e00ff */
[----:B------:R-:W-:Y:S01]  /*0330*/  IMAD.WIDE.U32.X R12, R9, 0x22190a63, R12, P1 ;  /* 0x22190a63090c7825 */ /* 0x000fe200008e040c */
[----:B------:R-:W-:-:S03]  /*0340*/  IADD3 RZ, P1, PT, R11, R14, RZ ;  /* 0x0000000e0bff7210 */ /* 0x000fc60007f3e0ff */
[----:B------:R-:W-:Y:S01]  /*0350*/  IMAD.WIDE.U32 R10, R6, 0x10842109, RZ ;  /* 0x10842109060a7825 */ /* 0x000fe200078e00ff */
[--C-:B------:R-:W-:Y:S02]  /*0360*/  SHF.R.U32.HI R27, RZ, 0x9, R13.reuse ;  /* 0x00000009ff1b7819 */ /* 0x100fe4000001160d */
[----:B------:R-:W-:Y:S01]  /*0370*/  SHF.R.U64 R22, R12, 0x9, R13 ;  /* 0x000000090c167819 */ /* 0x000fe2000000120d */
[----:B------:R-:W-:Y:S02]  /*0380*/  IMAD.X R17, RZ, RZ, RZ, P3 ;  /* 0x000000ffff117224 */ /* 0x000fe400018e06ff */
[----:B------:R-:W-:Y:S02]  /*0390*/  IMAD.MOV.U32 R16, RZ, RZ, R15 ;  /* 0x000000ffff107224 */ /* 0x000fe400078e000f */
[----:B------:R-:W-:Y:S02]  /*03a0*/  IMAD.X R19, RZ, RZ, RZ, P0 ;  /* 0x000000ffff137224 */ /* 0x000fe400000e06ff */
[----:B------:R-:W-:-:S04]  /*03b0*/  IMAD.WIDE.U32 R10, P0, R25, -0x7bdef7be, R10 ;  /* 0x84210842190a7825 */ /* 0x000fc8000780000a */
[----:B------:R-:W-:-:S04]  /*03c0*/  IMAD.WIDE.U32 R12, R25, 0x10842109, RZ ;  /* 0x10842109190c7825 */ /* 0x000fc800078e00ff */
[----:B------:R-:W-:-:S04]  /*03d0*/  IMAD.WIDE.U32 R14, R27, 0x10842109, RZ ;  /* 0x108421091b0e7825 */ /* 0x000fc800078e00ff */
[----:B------:R-:W-:Y:S02]  /*03e0*/  IMAD.MOV.U32 R18, RZ, RZ, R23 ;  /* 0x000000ffff127224 */ /* 0x000fe400078e0017 */
[----:B------:R-:W-:Y:S01]  /*03f0*/  IMAD.WIDE.U32.X R16, R21, 0x23329f5e, R16, P1 ;  /* 0x23329f5e15107825 */ /* 0x000fe200008e0410 */
[----:B------:R-:W-:-:S03]  /*0400*/  IADD3 RZ, P1, PT, R13, R10, RZ ;  /* 0x0000000a0dff7210 */ /* 0x000fc60007f3e0ff */
[----:B------:R-:W-:Y:S01]  /*0410*/  IMAD.WIDE.U32.X R18, R9, 0x48aa9357, R18, P2 ;  /* 0x48aa935709127825 */ /* 0x000fe200010e0412 */
[--C-:B------:R-:W-:Y:S02]  /*0420*/  SHF.R.U32.HI R25, RZ, 0xc, R17.reuse ;  /* 0x0000000cff197819 */ /* 0x100fe40000011611 */
[----:B------:R-:W-:Y:S01]  /*0430*/  SHF.R.U64 R10, R16, 0xc, R17 ;  /* 0x0000000c100a7819 */ /* 0x000fe20000001211 */
[----:B------:R-:W-:Y:S01]  /*0440*/  IMAD.WIDE.U32 R12, R22, 0x10842109, RZ ;  /* 0x10842109160c7825 */ /* 0x000fe200078e00ff */
[--C-:B------:R-:W-:Y:S02]  /*0450*/  SHF.R.U32.HI R21, RZ, 0x16, R19.reuse ;  /* 0x00000016ff157819 */ /* 0x100fe40000011613 */
[----:B------:R-:W-:Y:S01]  /*0460*/  SHF.R.U64 R24, R18, 0x16, R19 ;  /* 0x0000001612187819 */ /* 0x000fe20000001213 */
[----:B------:R-:W-:-:S04]  /*0470*/  IMAD.WIDE.U32 R14, R22, 0x4210842, R14 ;  /* 0x04210842160e7825 */ /* 0x000fc800078e000e */
[----:B------:R-:W-:Y:S01]  /*0480*/  IMAD.WIDE.U32 R16, R21, 0x10842109, RZ ;  /* 0x1084210915107825 */ /* 0x000fe200078e00ff */
[----:B------:R-:W-:-:S03]  /*0490*/  IADD3 RZ, P2, PT, R13, R14, RZ ;  /* 0x0000000e0dff7210 */ /* 0x000fc60007f5e0ff */
[----:B------:R-:W-:-:S04]  /*04a0*/  IMAD.WIDE.U32 R12, R25, 0x10842109, RZ ;  /* 0x10842109190c7825 */ /* 0x000fc800078e00ff */
[----:B------:R-:W-:-:S04]  /*04b0*/  IMAD.WIDE.U32 R18, R10, 0x10842109, RZ ;  /* 0x108421090a127825 */ /* 0x000fc800078e00ff */
[----:B------:R-:W-:-:S04]  /*04c0*/  IMAD.WIDE.U32 R12, R10, 0x4210842, R12 ;  /* 0x042108420a0c7825 */ /* 0x000fc800078e000c */
[----:B------:R-:W-:Y:S01]  /*04d0*/  IMAD.X R27, R27, 0x4210842, R15, P2 ;  /* 0x042108421b1b7824 */ /* 0x000fe200010e060f */
[----:B------:R-:W-:Y:S01]  /*04e0*/  IADD3 RZ, P2, PT, R19, R12, RZ ;  /* 0x0000000c13ff7210 */ /* 0x000fe20007f5e0ff */
[----:B------:R-:W-:-:S04]  /*04f0*/  IMAD.WIDE.U32 R14, R24, 0x10842109, RZ ;  /* 0x10842109180e7825 */ /* 0x000fc800078e00ff */
[----:B------:R-:W-:-:S04]  /*0500*/  IMAD.WIDE.U32 R16, R24, 0x4210842, R16 ;  /* 0x0421084218107825 */ /* 0x000fc800078e0010 */
[----:B------:R-:W-:Y:S01]  /*0510*/  IMAD.WIDE.U32 R18, R9, 0x68cbac13, RZ ;  /* 0x68cbac1309127825 */ /* 0x000fe200078e00ff */
[----:B------:R-:W-:-:S03]  /*0520*/  IADD3 RZ, P3, PT, R15, R16, RZ ;  /* 0x000000100fff7210 */ /* 0x000fc60007f7e0ff */
[----:B------:R-:W-:Y:S02]  /*0530*/  IMAD.X R15, RZ, RZ, RZ, P0 ;  /* 0x000000ffff0f7224 */ /* 0x000fe400000e06ff */
[----:B------:R-:W-:Y:S02]  /*0540*/  IMAD.MOV.U32 R14, RZ, RZ, R11 ;  /* 0x000000ffff0e7224 */ /* 0x000fe400078e000b */
[----:B------:R-:W-:-:S04]  /*0550*/  IMAD.WIDE.U32 R18, P0, R20, 0x2581544e, R18 ;  /* 0x2581544e14127825 */ /* 0x000fc80007800012 */
[----:B------:R-:W-:-:S04]  /*0560*/  IMAD.WIDE.U32.X R14, R6, -0x7bdef7be, R14, P1 ;  /* 0x84210842060e7825 */ /* 0x000fc800008e040e */
[----:B------:R-:W-:Y:S01]  /*0570*/  IMAD.WIDE.U32 R28, R20, 0x68cbac13, RZ ;  /* 0x68cbac13141c7825 */ /* 0x000fe200078e00ff */
[--C-:B------:R-:W-:Y:S02]  /*0580*/  SHF.R.U64 R23, R14, 0x4, R15.reuse ;  /* 0x000000040e177819 */ /* 0x100fe4000000120f */
[----:B------:R-:W-:Y:S01]  /*0590*/  SHF.R.U32.HI R11, RZ, 0x4, R15 ;  /* 0x00000004ff0b7819 */ /* 0x000fe2000001160f */
[----:B------:R-:W-:Y:S01]  /*05a0*/  IMAD.X R15, RZ, RZ, RZ, P0 ;  /* 0x000000ffff0f7224 */ /* 0x000fe200000e06ff */
[----:B------:R-:W-:Y:S01]  /*05b0*/  IADD3 RZ, P1, PT, R29, R18, RZ ;  /* 0x000000121dff7210 */ /* 0x000fe20007f3e0ff */
[----:B------:R-:W-:Y:S01]  /*05c0*/  IMAD.MOV.U32 R14, RZ, RZ, R19 ;  /* 0x000000ffff0e7224 */ /* 0x000fe200078e0013 */
[----:B------:R-:W-:Y:S01]  /*05d0*/  IADD3 R28, PT, PT, R1, 0x2, R2 ;  /* 0x00000002011c7810 */ /* 0x000fe20007ffe002 */
[----:B------:R-:W-:-:S04]  /*05e0*/  IMAD.WIDE.U32 R18, R11, 0x21084211, RZ ;  /* 0x210842110b127825 */ /* 0x000fc800078e00ff */
[----:B------:R-:W-:-:S04]  /*05f0*/  IMAD.WIDE.U32.X R14, R9, 0x2581544e, R14, P1 ;  /* 0x2581544e090e7825 */ /* 0x000fc800008e040e */
[----:B------:R-:W-:Y:S01]  /*0600*/  IMAD.X R25, R25, 0x4210842, R13, P2 ;  /* 0x0421084219197824 */ /* 0x000fe200010e060d */
[----:B------:R-:W-:Y:S01]  /*0610*/  SHF.R.U32.HI R29, RZ, 0x1b, R15 ;  /* 0x0000001bff1d7819 */ /* 0x000fe2000001160f */
[----:B------:R-:W-:Y:S01]  /*0620*/  IMAD.WIDE.U32 R18, P1, R23, 0x8421084, R18 ;  /* 0x0842108417127825 */ /* 0x000fe20007820012 */
[----:B------:R-:W-:-:S03]  /*0630*/  SHF.R.U64 R6, R14, 0x1b, R15 ;  /* 0x0000001b0e067819 */ /* 0x000fc6000000120f */
[----:B------:R-:W-:-:S04]  /*0640*/  IMAD.WIDE.U32 R14, R29, 0x10842109, RZ ;  /* 0x108421091d0e7825 */ /* 0x000fc800078e00ff */
[----:B------:R-:W-:-:S04]  /*0650*/  IMAD.WIDE.U32 R12, R23, 0x21084211, RZ ;  /* 0x21084211170c7825 */ /* 0x000fc800078e00ff */
[----:B------:R-:W-:Y:S01]  /*0660*/  IMAD.WIDE.U32 R14, R6, 0x4210842, R14 ;  /* 0x04210842060e7825 */ /* 0x000fe200078e000e */
[----:B------:R-:W-:-:S03]  /*0670*/  IADD3 RZ, P0, PT, R13, R18, RZ ;  /* 0x000000120dff7210 */ /* 0x000fc60007f1e0ff */
[----:B------:R-:W-:-:S04]  /*0680*/  IMAD.WIDE.U32 R12, R6, 0x10842109, RZ ;  /* 0x10842109060c7825 */ /* 0x000fc800078e00ff */
[----:B------:R-:W-:Y:S01]  /*0690*/  IMAD.X R21, R21, 0x4210842, R17, P3 ;  /* 0x0421084215157824 */ /* 0x000fe200018e0611 */
[----:B------:R-:W-:Y:S01]  /*06a0*/  IADD3 RZ, P2, PT, R13, R14, RZ ;  /* 0x0000000e0dff7210 */ /* 0x000fe20007f5e0ff */
[----:B------:R-:W-:-:S04]  /*06b0*/  IMAD.WIDE.U32 R12, R9, 0x24513a1d, RZ ;  /* 0x24513a1d090c7825 */ /* 0x000fc800078e00ff */
[----:B------:R-:W-:Y:S02]  /*06c0*/  IMAD.X R29, R29, 0x4210842, R15, P2 ;  /* 0x042108421d1d7824 */ /* 0x000fe400010e060f */
[----:B------:R-:W-:-:S04]  /*06d0*/  IMAD.WIDE.U32 R12, P2, R20, -0x6523cd30, R12 ;  /* 0x9adc32d0140c7825 */ /* 0x000fc8000784000c */
[----:B------:R-:W-:-:S04]  /*06e0*/  IMAD.WIDE.U32 R16, R20, 0x24513a1d, RZ ;  /* 0x24513a1d14107825 */ /* 0x000fc800078e00ff */
[----:B------:R-:W-:Y:S01]  /*06f0*/  IMAD.X R15, RZ, RZ, RZ, P1 ;  /* 0x000000ffff0f7224 */ /* 0x000fe200008e06ff */
[----:B------:R-:W-:Y:S01]  /*0700*/  IADD3 RZ, P1, PT, R17, R12, RZ ;  /* 0x0000000c11ff7210 */ /* 0x000fe20007f3e0ff */
[----:B------:R-:W-:Y:S02]  /*0710*/  IMAD.MOV.U32 R14, RZ, RZ, R19 ;  /* 0x000000ffff0e7224 */ /* 0x000fe400078e0013 */
[----:B------:R-:W-:-:S04]  /*0720*/  IMAD.WIDE.U32 R18, R9, 0x5bf3edf7, RZ ;  /* 0x5bf3edf709127825 */ /* 0x000fc800078e00ff */
[----:B------:R-:W-:Y:S02]  /*0730*/  IMAD.X R17, RZ, RZ, RZ, P2 ;  /* 0x000000ffff117224 */ /* 0x000fe400010e06ff */
[----:B------:R-:W-:Y:S02]  /*0740*/  IMAD.MOV.U32 R16, RZ, RZ, R13 ;  /* 0x000000ffff107224 */ /* 0x000fe400078e000d */
[----:B------:R-:W-:-:S04]  /*0750*/  IMAD.WIDE.U32 R12, R20, 0x5bf3edf7, RZ ;  /* 0x5bf3edf7140c7825 */ /* 0x000fc800078e00ff */
[----:B------:R-:W-:-:S04]  /*0760*/  IMAD.HI.U32.X R16, R9, -0x6523cd30, R16, P1 ;  /* 0x9adc32d009107827 */ /* 0x000fc800008e0410 */
[----:B------:R-:W-:Y:S01]  /*0770*/  IMAD.WIDE.U32 R18, P1, R20, 0x27f6c2ca, R18 ;  /* 0x27f6c2ca14127825 */ /* 0x000fe20007820012 */
[----:B------:R-:W-:-:S03]  /*0780*/  SHF.R.U32.HI R16, RZ, 0x3, R16 ;  /* 0x00000003ff107819 */ /* 0x000fc60000011610 */
[----:B------:R-:W-:Y:S01]  /*0790*/  IMAD.WIDE.U32.X R14, R11, 0x8421084, R14, P0 ;  /* 0x084210840b0e7825 */ /* 0x000fe200000e040e */
[----:B------:R-:W-:-:S03]  /*07a0*/  IADD3 RZ, P2, PT, R13, R18, RZ ;  /* 0x000000120dff7210 */ /* 0x000fc60007f5e0ff */
[----:B------:R-:W-:Y:S01]  /*07b0*/  IMAD.X R13, RZ, RZ, RZ, P1 ;  /* 0x000000ffff0d7224 */ /* 0x000fe200008e06ff */
[----:B------:R-:W-:Y:S01]  /*07c0*/  SHF.R.U64 R14, R14, 0x1, R15 ;  /* 0x000000010e0e7819 */ /* 0x000fe2000000120f */
[----:B------:R-:W-:Y:S02]  /*07d0*/  IMAD.MOV.U32 R12, RZ, RZ, R19 ;  /* 0x000000ffff0c7224 */ /* 0x000fe400078e0013 */
[----:B------:R-:W-:Y:S01]  /*07e0*/  IMAD R11, R27, -0x3e, R22 ;  /* 0xffffffc21b0b7824 */ /* 0x000fe200078e0216 */
[----:B------:R-:W-:Y:S01]  /*07f0*/  SHF.R.U32.HI R27, RZ, 0x8, R9 ;  /* 0x00000008ff1b7819 */ /* 0x000fe20000011609 */
[----:B------:R-:W-:Y:S01]  /*0800*/  IMAD.HI.U32.X R18, R9, 0x27f6c2ca, R12, P2 ;  /* 0x27f6c2ca09127827 */ /* 0x000fe200010e040c */
[----:B------:R-:W-:-:S03]  /*0810*/  IADD3 R22, PT, PT, R1, -0x2, R2 ;  /* 0xfffffffe01167810 */ /* 0x000fc60007ffe002 */
[----:B------:R-:W-:Y:S01]  /*0820*/  IMAD R13, R14, -0x3e, R23 ;  /* 0xffffffc20e0d7824 */ /* 0x000fe200078e0217 */
[----:B------:R-:W-:Y:S01]  /*0830*/  SHF.R.U32.HI R18, RZ, 0x7, R18 ;  /* 0x00000007ff127819 */ /* 0x000fe20000011612 */
[----:B------:R-:W-:Y:S01]  /*0840*/  IMAD.HI.U32 R14, R16, 0x21084211, RZ ;  /* 0x21084211100e7827 */ /* 0x000fe200078e00ff */
[----:B------:R-:W0:Y:S03]  /*0850*/  LDC.U8 R11, c[0x3][R11] ;  /* 0x00c000000b0b7b82 */ /* 0x000e260000000000 */
[----:B------:R-:W-:Y:S01]  /*0860*/  IMAD R12, R23, -0x3e, R20 ;  /* 0xffffffc2170c7824 */ /* 0x000fe200078e0214 */
[----:B------:R-:W-:Y:S01]  /*0870*/  SHF.R.U32.HI R15, RZ, 0x3, R14 ;  /* 0x00000003ff0f7819 */ /* 0x000fe2000001160e */
[----:B------:R-:W-:Y:S01]  /*0880*/  IMAD R10, R25, -0x3e, R10 ;  /* 0xffffffc2190a7824 */ /* 0x000fe200078e020a */
[----:B------:R-:W-:Y:S01]  /*0890*/  IADD3 R23, PT, PT, R1, 0x3, R2 ;  /* 0x0000000301177810 */ /* 0x000fe20007ffe002 */
[----:B------:R-:W-:Y:S01]  /*08a0*/  IMAD.HI.U32 R17, R18, 0x4210843, RZ ;  /* 0x0421084312117827 */ /* 0x000fe200078e00ff */
[----:B------:R-:W1:Y:S01]  /*08b0*/  LDC.U8 R13, c[0x3][R13] ;  /* 0x00c000000d0d7b82 */ /* 0x000e620000000000 */
[----:B------:R-:W-:-:S02]  /*08c0*/  SHF.R.U64 R25, R20, 0x8, R9 ;  /* 0x0000000814197819 */ /* 0x000fc40000001209 */
[----:B------:R-:W-:Y:S01]  /*08d0*/  IMAD R21, R21, -0x3e, R24 ;  /* 0xffffffc215157824 */ /* 0x000fe200078e0218 */
[----:B------:R-:W-:Y:S01]  /*08e0*/  IADD3 R24, PT, PT, R1, -0x1, R2 ;  /* 0xffffffff01187810 */ /* 0x000fe20007ffe002 */
[----:B------:R-:W-:Y:S01]  /*08f0*/  IMAD R14, R15, -0x3e, R16 ;  /* 0xffffffc20f0e7824 */ /* 0x000fe200078e0210 */
[----:B------:R-:W-:Y:S01]  /*0900*/  IADD3 R9, PT, PT, R1, -0x3, R2 ;  /* 0xfffffffd01097810 */ /* 0x000fe20007ffe002 */
[----:B------:R-:W-:Y:S01]  /*0910*/  IMAD R29, R29, -0x3e, R6 ;  /* 0xffffffc21d1d7824 */ /* 0x000fe200078e0206 */
[----:B------:R-:W2:Y:S01]  /*0920*/  LDC.U8 R12, c[0x3][R12] ;  /* 0x00c000000c0c7b82 */ /* 0x000ea20000000000 */
[----:B------:R-:W-:Y:S02]  /*0930*/  IMAD R18, R17, -0x3e, R18 ;  /* 0xffffffc211127824 */ /* 0x000fe400078e0212 */
[----:B------:R-:W-:Y:S02]  /*0940*/  VIADD R6, R2, 0xfffffffc ;  /* 0xfffffffc02067836 */ /* 0x000fe40000000000 */
[----:B------:R-:W-:-:S02]  /*0950*/  VIADD R8, R8, 0x8 ;  /* 0x0000000808087836 */ /* 0x000fc40000000000 */
[C---:B------:R-:W-:Y:S01]  /*0960*/  IMAD.IADD R19, R1.reuse, 0x1, R6 ;  /* 0x0000000101137824 */ /* 0x040fe200078e0206 */
[----:B------:R-:W3:Y:S08]  /*0970*/  LDC.U8 R10, c[0x3][R10] ;  /* 0x00c000000a0a7b82 */ /* 0x000ef00000000000 */
[----:B------:R4:W5:Y:S08]  /*0980*/  LDC.U8 R15, c[0x3][R21] ;  /* 0x00c00000150f7b82 */ /* 0x0009700000000000 */
[----:B------:R-:W5:Y:S01]  /*0990*/  LDC.U8 R17, c[0x3][R29] ;  /* 0x00c000001d117b82 */ /* 0x000f620000000000 */
[----:B----4-:R-:W-:-:S02]  /*09a0*/  IMAD.IADD R21, R1, 0x1, R2 ;  /* 0x0000000101157824 */ /* 0x010fc400078e0202 */
[----:B------:R-:W-:-:S05]  /*09b0*/  VIADD R2, R2, 0xfffffff8 ;  /* 0xfffffff802027836 */ /* 0x000fca0000000000 */
[----:B------:R-:W4:Y:S08]  /*09c0*/  LDC.U8 R14, c[0x3][R14] ;  /* 0x00c000000e0e7b82 */ /* 0x000f300000000000 */
[----:B------:R-:W4:Y:S01]  /*09d0*/  LDC.U8 R16, c[0x3][R18] ;  /* 0x00c0000012107b82 */ /* 0x000f220000000000 */
[----:B--2---:R-:W-:Y:S04]  /*09e0*/  STL.U8 [R23+0x40], R12 ;  /* 0x0000400c17007387 */ /* 0x004fe80000100000 */
[----:B-1----:R1:W-:Y:S04]  /*09f0*/  STL.U8 [R28+0x40], R13 ;  /* 0x0000400d1c007387 */ /* 0x0023e80000100000 */
[----:B0-----:R-:W-:Y:S04]  /*0a00*/  STL.U8 [R26+0x40], R11 ;  /* 0x0000400b1a007387 */ /* 0x001fe80000100000 */
[----:B---3--:R0:W-:Y:S01]  /*0a10*/  STL.U8 [R21+0x40], R10 ;  /* 0x0000400a15007387 */ /* 0x0081e20000100000 */
[----:B-1----:R-:W-:-:S03]  /*0a20*/  IMAD.WIDE.U32 R12, R27, -0x68637c73, RZ ;  /* 0x979c838d1b0c7825 */ /* 0x002fc600078e00ff */
[----:B-----5:R-:W-:Y:S01]  /*0a30*/  STL.U8 [R24+0x40], R15 ;  /* 0x0000400f18007387 */ /* 0x020fe20000100000 */
[----:B------:R-:W-:-:S03]  /*0a40*/  IMAD.WIDE.U32 R12, P0, R25, 0x14a0648, R12 ;  /* 0x014a0648190c7825 */ /* 0x000fc6000780000c */
[----:B------:R-:W-:Y:S01]  /*0a50*/  STL.U8 [R22+0x40], R17 ;  /* 0x0000401116007387 */ /* 0x000fe20000100000 */
[----:B0-----:R-:W-:Y:S01]  /*0a60*/  IMAD.X R21, RZ, RZ, RZ, P0 ;  /* 0x000000ffff157224 */ /* 0x001fe200000e06ff */
[----:B------:R-:W-:Y:S01]  /*0a70*/  ISETP.NE.AND P0, PT, R8, RZ, PT ;  /* 0x000000ff0800720c */ /* 0x000fe20003f05270 */
[----:B------:R-:W-:-:S04]  /*0a80*/  IMAD.WIDE.U32 R10, R25, -0x68637c73, RZ ;  /* 0x979c838d190a7825 */ /* 0x000fc800078e00ff */
[----:B------:R-:W-:Y:S01]  /*0a90*/  IMAD.MOV.U32 R20, RZ, RZ, R13 ;  /* 0x000000ffff147224 */ /* 0x000fe200078e000d */
[----:B----4-:R0:W-:Y:S01]  /*0aa0*/  STL.U8 [R9+0x40], R14 ;  /* 0x0000400e09007387 */ /* 0x0101e20000100000 */
[----:B------:R-:W-:-:S05]  /*0ab0*/  IADD3 RZ, P1, PT, R11, R12, RZ ;  /* 0x0000000c0bff7210 */ /* 0x000fca0007f3e0ff */
[----:B------:R-:W-:Y:S01]  /*0ac0*/  IMAD.HI.U32.X R20, R27, 0x14a0648, R20, P1 ;  /* 0x014a06481b147827 */ /* 0x000fe200008e0414 */
[----:B------:R1:W-:Y:S03]  /*0ad0*/  STL.U8 [R19+0x40], R16 ;  /* 0x0000401013007387 */ /* 0x0003e60000100000 */
[----:B0-----:R-:W-:Y:S01]  /*0ae0*/  IMAD.MOV.U32 R9, RZ, RZ, RZ ;  /* 0x000000ffff097224 */ /* 0x001fe200078e00ff */
[----:B------:R-:W-:Y:S06]  /*0af0*/  @P0 BRA `(.L_x_2) ;  /* 0xfffffff400c40947 */ /* 0x000fec000383ffff */
[----:B------:R-:W-:-:S07]  /*0b00*/  IMAD.MOV.U32 R2, RZ, RZ, R6 ;  /* 0x000000ffff027224 */ /* 0x000fce00078e0006 */
.L_x_1:
[----:B------:R-:W-:-:S13]  /*0b10*/  ISETP.NE.AND P0, PT, R7, RZ, PT ;  /* 0x000000ff0700720c */ /* 0x000fda0003f05270 */
[----:B------:R-:W-:Y:S05]  /*0b20*/  @!P0 BRA `(.L_x_0) ;  /* 0x0000000800208947 */ /* 0x000fea0003800000 */
[----:B------:R-:W-:Y:S02]  /*0b30*/  ISETP.GE.U32.AND P1, PT, R7, 0x4, PT ;  /* 0x000000040700780c */ /* 0x000fe40003f26070 */
[----:B------:R-:W-:-:S04]  /*0b40*/  LOP3.LUT R6, R0, 0x3, RZ, 0xc0, !PT ;  /* 0x0000000300067812 */ /* 0x000fc800078ec0ff */
[----:B------:R-:W-:-:S07]  /*0b50*/  ISETP.NE.AND P0, PT, R6, RZ, PT ;  /* 0x000000ff0600720c */ /* 0x000fce0003f05270 */
[----:B------:R-:W-:Y:S06]  /*0b60*/  @!P1 BRA `(.L_x_3) ;  /* 0x00000004002c9947 */ /* 0x000fec0003800000 */
[--C-:B------:R-:W-:Y:S01]  /*0b70*/  SHF.R.U32.HI R15, RZ, 0x1, R9.reuse ;  /* 0x00000001ff0f7819 */ /* 0x100fe20000011609 */
[----:B-1----:R-:W-:Y:S01]  /*0b80*/  IMAD.WIDE.U32 R18, R9, -0x5ed5a4e5, RZ ;  /* 0xa12a5b1b09127825 */ /* 0x002fe200078e00ff */
[C-C-:B------:R-:W-:Y:S02]  /*0b90*/  SHF.R.U64 R23, R20.reuse, 0x1, R9.reuse ;  /* 0x0000000114177819 */ /* 0x140fe40000001209 */
[--C-:B------:R-:W-:Y:S01]  /*0ba0*/  SHF.R.U32.HI R7, RZ, 0x3, R9.reuse ;  /* 0x00000003ff077819 */ /* 0x100fe20000011609 */
[----:B------:R-:W-:Y:S01]  /*0bb0*/  IMAD.WIDE.U32 R12, R15, 0x10842109, RZ ;  /* 0x108421090f0c7825 */ /* 0x000fe200078e00ff */
[----:B------:R-:W-:-:S03]  /*0bc0*/  SHF.R.U64 R21, R20, 0x3, R9 ;  /* 0x0000000314157819 */ /* 0x000fc60000001209 */
[----:B------:R-:W-:-:S04]  /*0bd0*/  IMAD.WIDE.U32 R16, R7, -0x6a26dbc3, RZ ;  /* 0x95d9243d07107825 */ /* 0x000fc800078e00ff */
[----:B------:R-:W-:-:S04]  /*0be0*/  IMAD.WIDE.U32 R12, P1, R23, -0x7bdef7be, R12 ;  /* 0x84210842170c7825 */ /* 0x000fc8000782000c */
[----:B------:R-:W-:-:S04]  /*0bf0*/  IMAD.WIDE.U32 R22, R23, 0x10842109, RZ ;  /* 0x1084210917167825 */ /* 0x000fc800078e00ff */
[----:B------:R-:W-:Y:S01]  /*0c00*/  IMAD.X R11, RZ, RZ, RZ, P1 ;  /* 0x000000ffff0b7224 */ /* 0x000fe200008e06ff */
[----:B------:R-:W-:Y:S01]  /*0c10*/  IADD3 RZ, P1, PT, R23, R12, RZ ;  /* 0x0000000c17ff7210 */ /* 0x000fe20007f3e0ff */
[----:B------:R-:W-:-:S04]  /*0c20*/  IMAD.WIDE.U32 R18, P2, R20, 0x22190a63, R18 ;  /* 0x22190a6314127825 */ /* 0x000fc80007840012 */
[----:B------:R-:W-:Y:S02]  /*0c30*/  IMAD.MOV.U32 R10, RZ, RZ, R13 ;  /* 0x000000ffff0a7224 */ /* 0x000fe400078e000d */
[----:B------:R-:W-:-:S04]  /*0c40*/  IMAD.WIDE.U32 R24, R20, -0x5ed5a4e5, RZ ;  /* 0xa12a5b1b14187825 */ /* 0x000fc800078e00ff */
[----:B------:R-:W-:-:S04]  /*0c50*/  IMAD.WIDE.U32 R12, P3, R21, 0x23329f5e, R16 ;  /* 0x23329f5e150c7825 */ /* 0x000fc80007860010 */
[----:B------:R-:W-:-:S04]  /*0c60*/  IMAD.WIDE.U32 R22, R21, -0x6a26dbc3, RZ ;  /* 0x95d9243d15167825 */ /* 0x000fc800078e00ff */
[----:B------:R-:W-:Y:S01]  /*0c70*/  IMAD.WIDE.U32.X R10, R15, -0x7bdef7be, R10, P1 ;  /* 0x842108420f0a7825 */ /* 0x000fe200008e040a */
[----:B------:R-:W-:-:S03]  /*0c80*/  IADD3 RZ, P1, PT, R25, R18, RZ ;  /* 0x0000001219ff7210 */ /* 0x000fc60007f3e0ff */
[----:B------:R-:W-:Y:S01]  /*0c90*/  IMAD.X R17, RZ, RZ, RZ, P2 ;  /* 0x000000ffff117224 */ /* 0x000fe200010e06ff */
[----:B------:R-:W-:Y:S01]  /*0ca0*/  IADD3 RZ, P2, PT, R23, R12, RZ ;  /* 0x0000000c17ff7210 */ /* 0x000fe20007f5e0ff */
[----:B------:R-:W-:Y:S01]  /*0cb0*/  IMAD.MOV.U32 R16, RZ, RZ, R19 ;  /* 0x000000ffff107224 */ /* 0x000fe200078e0013 */
[----:B------:R-:W-:Y:S01]  /*0cc0*/  SHF.R.U32.HI R27, RZ, 0x4, R11 ;  /* 0x00000004ff1b7819 */ /* 0x000fe2000001160b */
[----:B------:R-:W-:Y:S02]  /*0cd0*/  IMAD.X R15, RZ, RZ, RZ, P3 ;  /* 0x000000ffff0f7224 */ /* 0x000fe400018e06ff */
[----:B------:R-:W-:Y:S02]  /*0ce0*/  IMAD.MOV.U32 R14, RZ, RZ, R13 ;  /* 0x000000ffff0e7224 */ /* 0x000fe400078e000d */
[----:B------:R-:W-:-:S04]  /*0cf0*/  IMAD.WIDE.U32.X R16, R9, 0x22190a63, R16, P1 ;  /* 0x22190a6309107825 */ /* 0x000fc800008e0410 */
[----:B------:R-:W-:Y:S01]  /*0d00*/  IMAD.WIDE.U32.X R14, R7, 0x23329f5e, R14, P2 ;  /* 0x23329f5e070e7825 */ /* 0x000fe200010e040e */
[----:B------:R-:W-:Y:S02]  /*0d10*/  SHF.R.U64 R7, R10, 0x4, R11 ;  /* 0x000000040a077819 */ /* 0x000fe4000000120b */
[----:B------:R-:W-:Y:S01]  /*0d20*/  SHF.R.U32.HI R25, RZ, 0x9, R17 ;  /* 0x00000009ff197819 */ /* 0x000fe20000011611 */
[----:B------:R-:W-:Y:S01]  /*0d30*/  IMAD.WIDE.U32 R10, R27, 0x21084211, RZ ;  /* 0x210842111b0a7825 */ /* 0x000fe200078e00ff */
[----:B------:R-:W-:Y:S02]  /*0d40*/  SHF.R.U32.HI R21, RZ, 0xc, R15 ;  /* 0x0000000cff157819 */ /* 0x000fe4000001160f */
[----:B------:R-:W-:Y:S01]  /*0d50*/  SHF.R.U64 R8, R16, 0x9, R17 ;  /* 0x0000000910087819 */ /* 0x000fe20000001211 */
[----:B------:R-:W-:Y:S01]  /*0d60*/  IMAD.WIDE.U32 R16, R25, 0x10842109, RZ ;  /* 0x1084210919107825 */ /* 0x000fe200078e00ff */
[----:B------:R-:W-:-:S03]  /*0d70*/  SHF.R.U64 R29, R14, 0xc, R15 ;  /* 0x0000000c0e1d7819 */ /* 0x000fc6000000120f */
[----:B------:R-:W-:-:S04]  /*0d80*/  IMAD.WIDE.U32 R12, R7, 0x21084211, RZ ;  /* 0x21084211070c7825 */ /* 0x000fc800078e00ff */
[----:B------:R-:W-:-:S04]  /*0d90*/  IMAD.WIDE.U32 R10, P1, R7, 0x8421084, R10 ;  /* 0x08421084070a7825 */ /* 0x000fc8000782000a */
[----:B------:R-:W-:Y:S01]  /*0da0*/  IMAD.WIDE.U32 R18, R21, 0x10842109, RZ ;  /* 0x1084210915127825 */ /* 0x000fe200078e00ff */
[----:B------:R-:W-:-:S03]  /*0db0*/  IADD3 RZ, P2, PT, R13, R10, RZ ;  /* 0x0000000a0dff7210 */ /* 0x000fc60007f5e0ff */
[----:B------:R-:W-:-:S04]  /*0dc0*/  IMAD.WIDE.U32 R14, R8, 0x10842109, RZ ;  /* 0x10842109080e7825 */ /* 0x000fc800078e00ff */
[----:B------:R-:W-:-:S04]  /*0dd0*/  IMAD.WIDE.U32 R16, R8, 0x4210842, R16 ;  /* 0x0421084208107825 */ /* 0x000fc800078e0010 */
[----:B------:R-:W-:Y:S01]  /*0de0*/  IMAD.X R13, RZ, RZ, RZ, P1 ;  /* 0x000000ffff0d7224 */ /* 0x000fe200008e06ff */
[----:B------:R-:W-:Y:S01]  /*0df0*/  IADD3 RZ, P1, PT, R15, R16, RZ ;  /* 0x000000100fff7210 */ /* 0x000fe20007f3e0ff */
[----:B------:R-:W-:-:S04]  /*0e00*/  IMAD.WIDE.U32 R18, R29, 0x4210842, R18 ;  /* 0x042108421d127825 */ /* 0x000fc800078e0012 */
[----:B------:R-:W-:-:S04]  /*0e10*/  IMAD.WIDE.U32 R22, R29, 0x10842109, RZ ;  /* 0x108421091d167825 */ /* 0x000fc800078e00ff */
[----:B------:R-:W-:Y:S02]  /*0e20*/  IMAD.MOV.U32 R12, RZ, RZ, R11 ;  /* 0x000000ffff0c7224 */ /* 0x000fe400078e000b */
[----:B------:R-:W-:Y:S02]  /*0e30*/  IMAD.X R17, R25, 0x4210842, R17, P1 ;  /* 0x0421084219117824 */ /* 0x000fe400008e0611 */
[----:B------:R-:W-:Y:S01]  /*0e40*/  IMAD.WIDE.U32.X R12, R27, 0x8421084, R12, P2 ;  /* 0x084210841b0c7825 */ /* 0x000fe200010e040c */
[----:B------:R-:W-:-:S03]  /*0e50*/  IADD3 RZ, P2, PT, R23, R18, RZ ;  /* 0x0000001217ff7210 */ /* 0x000fc60007f5e0ff */
[----:B------:R-:W-:Y:S01]  /*0e60*/  IMAD R22, R7, -0x3e, R20 ;  /* 0xffffffc207167824 */ /* 0x000fe200078e0214 */
[----:B------:R-:W-:Y:S01]  /*0e70*/  SHF.R.U64 R12, R12, 0x1, R13 ;  /* 0x000000010c0c7819 */ /* 0x000fe2000000120d */
[----:B------:R-:W-:Y:S01]  /*0e80*/  IMAD.X R18, R21, 0x4210842, R19, P2 ;  /* 0x0421084215127824 */ /* 0x000fe200010e0613 */
[----:B------:R-:W-:Y:S01]  /*0e90*/  IADD3 R19, PT, PT, R1, -0x2, R2 ;  /* 0xfffffffe01137810 */ /* 0x000fe20007ffe002 */
[----:B------:R-:W-:Y:S01]  /*0ea0*/  IMAD R14, R17, -0x3e, R8 ;  /* 0xffffffc2110e7824 */ /* 0x000fe200078e0208 */
[C-C-:B------:R-:W-:Y:S01]  /*0eb0*/  IADD3 R17, PT, PT, R1.reuse, -0x3, R2.reuse ;  /* 0xfffffffd01117810 */ /* 0x140fe20007ffe002 */
[----:B------:R-:W-:Y:S02]  /*0ec0*/  IMAD R23, R12, -0x3e, R7 ;  /* 0xffffffc20c177824 */ /* 0x000fe400078e0207 */
[----:B------:R-:W-:Y:S01]  /*0ed0*/  IMAD R15, R18, -0x3e, R29 ;  /* 0xffffffc2120f7824 */ /* 0x000fe200078e021d */
[----:B------:R-:W0:Y:S01]  /*0ee0*/  LDC.U8 R7, c[0x3][R22] ;  /* 0x00c0000016077b82 */ /* 0x000e220000000000 */
[----:B------:R-:W-:Y:S01]  /*0ef0*/  IADD3 R18, PT, PT, R1, -0x1, R2 ;  /* 0xffffffff01127810 */ /* 0x000fe20007ffe002 */
[----:B------:R-:W-:-:S02]  /*0f00*/  VIADD R2, R2, 0xfffffffc ;  /* 0xfffffffc02027836 */ /* 0x000fc40000000000 */
[----:B------:R-:W-:-:S04]  /*0f10*/  IMAD.WIDE.U32 R10, R9, -0x14f5629b, RZ ;  /* 0xeb0a9d65090a7825 */ /* 0x000fc800078e00ff */
[----:B------:R-:W1:Y:S01]  /*0f20*/  LDC.U8 R8, c[0x3][R23] ;  /* 0x00c0000017087b82 */ /* 0x000e620000000000 */
[----:B------:R-:W-:Y:S02]  /*0f30*/  IMAD.IADD R16, R1, 0x1, R2 ;  /* 0x0000000101107824 */ /* 0x000fe400078e0202 */
[----:B------:R-:W-:-:S04]  /*0f40*/  IMAD.WIDE.U32 R10, P1, R20, 0x48aa9357, R10 ;  /* 0x48aa9357140a7825 */ /* 0x000fc8000782000a */
[----:B------:R-:W-:Y:S01]  /*0f50*/  IMAD.WIDE.U32 R20, R20, -0x14f5629b, RZ ;  /* 0xeb0a9d6514147825 */ /* 0x000fe200078e00ff */
[----:B------:R-:W2:Y:S03]  /*0f60*/  LDC.U8 R14, c[0x3][R14] ;  /* 0x00c000000e0e7b82 */ /* 0x000ea60000000000 */
[----:B------:R-:W-:Y:S01]  /*0f70*/  IMAD.X R13, RZ, RZ, RZ, P1 ;  /* 0x000000ffff0d7224 */ /* 0x000fe200008e06ff */
[----:B------:R-:W-:Y:S01]  /*0f80*/  IADD3 RZ, P1, PT, R21, R10, RZ ;  /* 0x0000000a15ff7210 */ /* 0x000fe20007f3e0ff */
[----:B------:R-:W-:-:S03]  /*0f90*/  IMAD.MOV.U32 R12, RZ, RZ, R11 ;  /* 0x000000ffff0c7224 */ /* 0x000fc600078e000b */
[----:B------:R-:W3:Y:S01]  /*0fa0*/  LDC.U8 R15, c[0x3][R15] ;  /* 0x00c000000f0f7b82 */ /* 0x000ee20000000000 */
[----:B------:R-:W-:-:S05]  /*0fb0*/  IMAD.WIDE.U32.X R20, R9, 0x48aa9357, R12, P1 ;  /* 0x48aa935709147825 */ /* 0x000fca00008e040c */
[--C-:B------:R-:W-:Y:S02]  /*0fc0*/  SHF.R.U32.HI R9, RZ, 0x16, R21.reuse ;  /* 0x00000016ff097819 */ /* 0x100fe40000011615 */
[----:B------:R-:W-:Y:S01]  /*0fd0*/  SHF.R.U64 R20, R20, 0x16, R21 ;  /* 0x0000001614147819 */ /* 0x000fe20000001215 */
[----:B0-----:R0:W-:Y:S04]  /*0fe0*/  STL.U8 [R18+0x40], R7 ;  /* 0x0000400712007387 */ /* 0x0011e80000100000 */
[----:B-1----:R0:W-:Y:S04]  /*0ff0*/  STL.U8 [R19+0x40], R8 ;  /* 0x0000400813007387 */ /* 0x0021e80000100000 */
[----:B--2---:R0:W-:Y:S04]  /*1000*/  STL.U8 [R17+0x40], R14 ;  /* 0x0000400e11007387 */ /* 0x0041e80000100000 */
[----:B---3--:R0:W-:Y:S02]  /*1010*/  STL.U8 [R16+0x40], R15 ;  /* 0x0000400f10007387 */ /* 0x0081e40000100000 */
.L_x_3:
[----:B------:R-:W-:Y:S05]  /*1020*/  @!P0 BRA `(.L_x_0) ;  /* 0x0000000000e08947 */ /* 0x000fea0003800000 */
[----:B------:R-:W-:Y:S02]  /*1030*/  ISETP.NE.AND P1, PT, R6, 0x1, PT ;  /* 0x000000010600780c */ /* 0x000fe40003f25270 */
[----:B0-----:R-:W-:-:S04]  /*1040*/  LOP3.LUT R7, R0, 0x1, RZ, 0xc0, !PT ;  /* 0x0000000100077812 */ /* 0x001fc800078ec0ff */
[----:B------:R-:W-:-:S07]  /*1050*/  ISETP.NE.U32.AND P0, PT, R7, 0x1, PT ;  /* 0x000000010700780c */ /* 0x000fce0003f05070 */
[----:B------:R-:W-:Y:S06]  /*1060*/  @!P1 BRA `(.L_x_4) ;  /* 0x0000000000949947 */ /* 0x000fec0003800000 */
[--C-:B------:R-:W-:Y:S02]  /*1070*/  SHF.R.U32.HI R15, RZ, 0x1, R9.reuse ;  /* 0x00000001ff0f7819 */ /* 0x100fe40000011609 */
[----:B------:R-:W-:-:S03]  /*1080*/  SHF.R.U64 R13, R20, 0x1, R9 ;  /* 0x00000001140d7819 */ /* 0x000fc60000001209 */
[----:B------:R-:W-:-:S04]  /*1090*/  IMAD.WIDE.U32 R6, R15, 0x10842109, RZ ;  /* 0x108421090f067825 */ /* 0x000fc800078e00ff */
[----:B------:R-:W-:-:S04]  /*10a0*/  IMAD.WIDE.U32 R10, P1, R13, -0x7bdef7be, R6 ;  /* 0x842108420d0a7825 */ /* 0x000fc80007820006 */
[----:B------:R-:W-:-:S04]  /*10b0*/  IMAD.WIDE.U32 R6, R13, 0x10842109, RZ ;  /* 0x108421090d067825 */ /* 0x000fc800078e00ff */
[----:B------:R-:W-:Y:S01]  /*10c0*/  IMAD.X R13, RZ, RZ, RZ, P1 ;  /* 0x000000ffff0d7224 */ /* 0x000fe200008e06ff */
[----:B------:R-:W-:Y:S01]  /*10d0*/  IADD3 RZ, P1, PT, R7, R10, RZ ;  /* 0x0000000a07ff7210 */ /* 0x000fe20007f3e0ff */
[----:B------:R-:W-:-:S04]  /*10e0*/  IMAD.MOV.U32 R12, RZ, RZ, R11 ;  /* 0x000000ffff0c7224 */ /* 0x000fc800078e000b */
[----:B------:R-:W-:-:S05]  /*10f0*/  IMAD.WIDE.U32.X R12, R15, -0x7bdef7be, R12, P1 ;  /* 0x842108420f0c7825 */ /* 0x000fca00008e040c */
[--C-:B------:R-:W-:Y:S02]  /*1100*/  SHF.R.U32.HI R17, RZ, 0x4, R13.reuse ;  /* 0x00000004ff117819 */ /* 0x100fe4000001160d */
[----:B------:R-:W-:-:S03]  /*1110*/  SHF.R.U64 R15, R12, 0x4, R13 ;  /* 0x000000040c0f7819 */ /* 0x000fc6000000120d */
[----:B------:R-:W-:-:S04]  /*1120*/  IMAD.WIDE.U32 R6, R17, 0x21084211, RZ ;  /* 0x2108421111067825 */ /* 0x000fc800078e00ff */
[C---:B------:R-:W-:Y:S02]  /*1130*/  IMAD R8, R15.reuse, -0x3e, R20 ;  /* 0xffffffc20f087824 */ /* 0x040fe400078e0214 */
[----:B------:R-:W-:-:S04]  /*1140*/  IMAD.WIDE.U32 R10, P1, R15, 0x8421084, R6 ;  /* 0x084210840f0a7825 */ /* 0x000fc80007820006 */
[----:B------:R-:W-:Y:S01]  /*1150*/  IMAD.WIDE.U32 R6, R15, 0x21084211, RZ ;  /* 0x210842110f067825 */ /* 0x000fe200078e00ff */
[----:B------:R-:W0:Y:S03]  /*1160*/  LDC.U8 R8, c[0x3][R8] ;  /* 0x00c0000008087b82 */ /* 0x000e260000000000 */
[----:B------:R-:W-:Y:S01]  /*1170*/  IMAD.X R13, RZ, RZ, RZ, P1 ;  /* 0x000000ffff0d7224 */ /* 0x000fe200008e06ff */
[----:B------:R-:W-:Y:S01]  /*1180*/  IADD3 RZ, P1, PT, R7, R10, RZ ;  /* 0x0000000a07ff7210 */ /* 0x000fe20007f3e0ff */
[----:B------:R-:W-:Y:S02]  /*1190*/  IMAD.MOV.U32 R12, RZ, RZ, R11 ;  /* 0x000000ffff0c7224 */ /* 0x000fe400078e000b */
[----:B------:R-:W-:-:S04]  /*11a0*/  IMAD.WIDE.U32 R6, R9, -0x5ed5a4e5, RZ ;  /* 0xa12a5b1b09067825 */ /* 0x000fc800078e00ff */
[----:B------:R-:W-:-:S04]  /*11b0*/  IMAD.WIDE.U32.X R12, R17, 0x8421084, R12, P1 ;  /* 0x08421084110c7825 */ /* 0x000fc800008e040c */
[----:B------:R-:W-:Y:S01]  /*11c0*/  IMAD.WIDE.U32 R6, P1, R20, 0x22190a63, R6 ;  /* 0x22190a6314067825 */ /* 0x000fe20007820006 */
[----:B------:R-:W-:Y:S02]  /*11d0*/  SHF.R.U64 R12, R12, 0x1, R13 ;  /* 0x000000010c0c7819 */ /* 0x000fe4000000120d */
[C---:B------:R-:W-:Y:S01]  /*11e0*/  IADD3 R13, PT, PT, R1.reuse, -0x1, R2 ;  /* 0xffffffff010d7810 */ /* 0x040fe20007ffe002 */
[----:B------:R-:W-:Y:S02]  /*11f0*/  VIADD R2, R2, 0xfffffffe ;  /* 0xfffffffe02027836 */ /* 0x000fe40000000000 */
[----:B------:R-:W-:Y:S02]  /*1200*/  IMAD R12, R12, -0x3e, R15 ;  /* 0xffffffc20c0c7824 */ /* 0x000fe400078e020f */
[----:B------:R-:W-:Y:S02]  /*1210*/  IMAD.IADD R15, R1, 0x1, R2 ;  /* 0x00000001010f7824 */ /* 0x000fe400078e0202 */
[----:B------:R-:W-:-:S02]  /*1220*/  IMAD.WIDE.U32 R20, R20, -0x5ed5a4e5, RZ ;  /* 0xa12a5b1b14147825 */ /* 0x000fc400078e00ff */
[----:B------:R-:W2:Y:S02]  /*1230*/  LDC.U8 R12, c[0x3][R12] ;  /* 0x00c000000c0c7b82 */ /* 0x000ea40000000000 */
[----:B------:R-:W-:Y:S01]  /*1240*/  IMAD.X R11, RZ, RZ, RZ, P1 ;  /* 0x000000ffff0b7224 */ /* 0x000fe200008e06ff */
[----:B------:R-:W-:Y:S01]  /*1250*/  IADD3 RZ, P1, PT, R21, R6, RZ ;  /* 0x0000000615ff7210 */ /* 0x000fe20007f3e0ff */
[----:B------:R-:W-:-:S04]  /*1260*/  IMAD.MOV.U32 R10, RZ, RZ, R7 ;  /* 0x000000ffff0a7224 */ /* 0x000fc800078e0007 */
[----:B------:R-:W-:-:S05]  /*1270*/  IMAD.WIDE.U32.X R10, R9, 0x22190a63, R10, P1 ;  /* 0x22190a63090a7825 */ /* 0x000fca00008e040a */
[--C-:B------:R-:W-:Y:S02]  /*1280*/  SHF.R.U32.HI R9, RZ, 0x9, R11.reuse ;  /* 0x00000009ff097819 */ /* 0x100fe4000001160b */
[----:B------:R-:W-:Y:S01]  /*1290*/  SHF.R.U64 R20, R10, 0x9, R11 ;  /* 0x000000090a147819 */ /* 0x000fe2000000120b */
[----:B0-----:R0:W-:Y:S04]  /*12a0*/  STL.U8 [R13+0x40], R8 ;  /* 0x000040080d007387 */ /* 0x0011e80000100000 */
[----:B--2---:R0:W-:Y:S02]  /*12b0*/  STL.U8 [R15+0x40], R12 ;  /* 0x0000400c0f007387 */ /* 0x0041e40000100000 */
.L_x_4:
[----:B------:R-:W-:Y:S05]  /*12c0*/  @P0 BRA `(.L_x_0) ;  /* 0x0000000000380947 */ /* 0x000fea0003800000 */
[--C-:B0-----:R-:W-:Y:S02]  /*12d0*/  SHF.R.U32.HI R13, RZ, 0x1, R9.reuse ;  /* 0x00000001ff0d7819 */ /* 0x101fe40000011609 */
        /* <DEDUP_REMOVED lines=8> */
[----:B------:R-:W-:-:S05]  /*1360*/  SHF.R.U64 R7, R6, 0x4, R7 ;  /* 0x0000000406077819 */ /* 0x000fca0000001207 */
[----:B------:R-:W-:Y:S01]  /*1370*/  IMAD R6, R7, -0x3e, R20 ;  /* 0xffffffc207067824 */ /* 0x000fe200078e0214 */
[----:B------:R-:W-:-:S05]  /*1380*/  IADD3 R7, PT, PT, R1, -0x1, R2 ;  /* 0xffffffff01077810 */ /* 0x000fca0007ffe002 */
[----:B------:R-:W0:Y:S02]  /*1390*/  LDC.U8 R6, c[0x3][R6] ;  /* 0x00c0000006067b82 */ /* 0x000e240000000000 */
[----:B0-----:R2:W-:Y:S02]  /*13a0*/  STL.U8 [R7+0x40], R6 ;  /* 0x0000400607007387 */ /* 0x0015e40000100000 */
.L_x_0:
[----:B------:R3:W-:Y:S01]  /*13b0*/  STL.U8 [R1], RZ ;  /* 0x000000ff01007387 */ /* 0x0007e20000100000 */
[----:B------:R-:W-:-:S03]  /*13c0*/  ISETP.NE.AND P0, PT, R0, RZ, PT ;  /* 0x000000ff0000720c */ /* 0x000fc60003f05270 */
[----:B------:R3:W-:Y:S04]  /*13d0*/  STL.U8 [R1+0x1], RZ ;  /* 0x000001ff01007387 */ /* 0x0007e80000100000 */
        /* <DEDUP_REMOVED lines=61> */
[----:B------:R3:W-:Y:S01]  /*17b0*/  STL.U8 [R1+0x3f], RZ ;  /* 0x00003fff01007387 */ /* 0x0007e20000100000 */
[----:B------:R-:W-:Y:S05]  /*17c0*/  @!P0 BRA `(.L_x_5) ;  /* 0x0000000000c88947 */ /* 0x000fea0003800000 */
[----:B------:R-:W-:-:S04]  /*17d0*/  ISETP.GT.U32.AND P0, PT, R0, RZ, PT ;  /* 0x000000ff0000720c */ /* 0x000fc80003f04070 */
[----:B------:R-:W-:-:S13]  /*17e0*/  ISETP.GT.U32.AND.EX P0, PT, R5, RZ, PT, P0 ;  /* 0x000000ff0500720c */ /* 0x000fda0003f04100 */
[----:B------:R-:W4:Y:S01]  /*17f0*/  @!P0 LDL.U8 R2, [R1+0x40] ;  /* 0x0000400001028983 */ /* 0x000f220000100000 */
[----:B0-2---:R-:W-:Y:S02]  /*1800*/  IMAD.MOV.U32 R7, RZ, RZ, RZ ;  /* 0x000000ffff077224 */ /* 0x005fe400078e00ff */
[----:B------:R-:W-:Y:S02]  /*1810*/  @!P0 IMAD.MOV.U32 R7, RZ, RZ, 0x1 ;  /* 0x00000001ff078424 */ /* 0x000fe400078e00ff */
[----:B------:R-:W-:-:S03]  /*1820*/  IMAD.MOV.U32 R8, RZ, RZ, RZ ;  /* 0x000000ffff087224 */ /* 0x000fc600078e00ff */
[----:B------:R-:W-:Y:S02]  /*1830*/  IADD3 R6, P3, PT, -R7, R0, RZ ;  /* 0x0000000007067210 */ /* 0x000fe40007f7e1ff */
[----:B------:R-:W-:Y:S02]  /*1840*/  ISETP.GT.U32.AND P2, PT, R0, R7, PT ;  /* 0x000000070000720c */ /* 0x000fe40003f44070 */
[----:B------:R-:W-:Y:S01]  /*1850*/  ISETP.LE.U32.AND P1, PT, R6, 0x3, PT ;  /* 0x000000030600780c */ /* 0x000fe20003f23070 */
[C---:B------:R-:W-:Y:S01]  /*1860*/  IMAD.X R6, R5.reuse, 0x1, ~R8, P3 ;  /* 0x0000000105067824 */ /* 0x040fe200018e0e08 */
[----:B------:R-:W-:-:S04]  /*1870*/  ISETP.GT.U32.AND.EX P2, PT, R5, R8, PT, P2 ;  /* 0x000000080500720c */ /* 0x000fc80003f44120 */
[----:B------:R-:W-:Y:S01]  /*1880*/  ISETP.LE.U32.OR.EX P1, PT, R6, RZ, !P2, P1 ;  /* 0x000000ff0600720c */ /* 0x000fe20005723510 */
[----:B----4-:R0:W-:-:S12]  /*1890*/  @!P0 STL.U8 [R1], R2 ;  /* 0x0000000201008387 */ /* 0x0101d80000100000 */
[----:B------:R-:W-:Y:S05]  /*18a0*/  @P1 BRA `(.L_x_6) ;  /* 0x0000000000441947 */ /* 0x000fea0003800000 */
[----:B------:R-:W-:Y:S02]  /*18b0*/  IADD3 R12, P1, PT, R0, -0x3, RZ ;  /* 0xfffffffd000c7810 */ /* 0x000fe40007f3e0ff */
[----:B------:R-:W-:Y:S02]  /*18c0*/  PLOP3.LUT P0, PT, PT, PT, PT, 0x8, 0x80 ;  /* 0x000000000080781c */ /* 0x000fe40003f0e170 */
[----:B------:R-:W-:-:S11]  /*18d0*/  IADD3.X R13, PT, PT, R5, -0x1, RZ, P1, !PT ;  /* 0xffffffff050d7810 */ /* 0x000fd60000ffe4ff */
.L_x_7:
[----:B--2---:R-:W-:-:S05]  /*18e0*/  IMAD.IADD R11, R1, 0x1, R7 ;  /* 0x00000001010b7824 */ /* 0x004fca00078e0207 */
[----:B0-----:R-:W2:Y:S04]  /*18f0*/  LDL.U8 R2, [R11+0x40] ;  /* 0x000040000b027983 */ /* 0x001ea80000100000 */
[----:B------:R-:W4:Y:S04]  /*1900*/  LDL.U8 R6, [R11+0x41] ;  /* 0x000041000b067983 */ /* 0x000f280000100000 */
[----:B------:R-:W5:Y:S04]  /*1910*/  LDL.U8 R9, [R11+0x42] ;  /* 0x000042000b097983 */ /* 0x000f680000100000 */
[----:B------:R-:W3:Y:S01]  /*1920*/  LDL.U8 R10, [R11+0x43] ;  /* 0x000043000b0a7983 */ /* 0x000ee20000100000 */
[----:B------:R-:W-:-:S05]  /*1930*/  IADD3 R7, P1, PT, R7, 0x4, RZ ;  /* 0x0000000407077810 */ /* 0x000fca0007f3e0ff */
[----:B------:R-:W-:Y:S01]  /*1940*/  IMAD.X R8, RZ, RZ, R8, P1 ;  /* 0x000000ffff087224 */ /* 0x000fe200008e0608 */
[----:B------:R-:W-:-:S04]  /*1950*/  ISETP.GE.U32.AND P1, PT, R7, R12, PT ;  /* 0x0000000c0700720c */ /* 0x000fc80003f26070 */
[----:B------:R-:W-:Y:S01]  /*1960*/  ISETP.GE.U32.AND.EX P1, PT, R8, R13, PT, P1 ;  /* 0x0000000d0800720c */ /* 0x000fe20003f26110 */
[----:B--2---:R2:W-:Y:S04]  /*1970*/  STL.U8 [R11], R2 ;  /* 0x000000020b007387 */ /* 0x0045e80000100000 */
[----:B----4-:R2:W-:Y:S04]  /*1980*/  STL.U8 [R11+0x1], R6 ;  /* 0x000001060b007387 */ /* 0x0105e80000100000 */
[----:B-----5:R2:W-:Y:S04]  /*1990*/  STL.U8 [R11+0x2], R9 ;  /* 0x000002090b007387 */ /* 0x0205e80000100000 */
[----:B---3--:R2:W-:Y:S01]  /*19a0*/  STL.U8 [R11+0x3], R10 ;  /* 0x0000030a0b007387 */ /* 0x0085e20000100000 */
[----:B------:R-:W-:Y:S05]  /*19b0*/  @!P1 BRA `(.L_x_7) ;  /* 0xfffffffc00c89947 */ /* 0x000fea000383ffff */
.L_x_6:
[----:B0-2---:R-:W-:Y:S02]  /*19c0*/  IADD3 R2, P3, PT, -R7, R0, RZ ;  /* 0x0000000007027210 */ /* 0x005fe40007f7e1ff */
[----:B------:R-:W-:Y:S02]  /*19d0*/  ISETP.GT.U32.AND P2, PT, R0, R7, PT ;  /* 0x000000070000720c */ /* 0x000fe40003f44070 */
[----:B------:R-:W-:Y:S01]  /*19e0*/  ISETP.LE.U32.AND P1, PT, R2, 0x1, PT ;  /* 0x000000010200780c */ /* 0x000fe20003f23070 */
[C---:B------:R-:W-:Y:S01]  /*19f0*/  IMAD.X R2, R5.reuse, 0x1, ~R8, P3 ;  /* 0x0000000105027824 */ /* 0x040fe200018e0e08 */
[----:B------:R-:W-:-:S04]  /*1a00*/  ISETP.GT.U32.AND.EX P2, PT, R5, R8, PT, P2 ;  /* 0x000000080500720c */ /* 0x000fc80003f44120 */
[----:B------:R-:W-:-:S13]  /*1a10*/  ISETP.LE.U32.OR.EX P1, PT, R2, RZ, !P2, P1 ;  /* 0x000000ff0200720c */ /* 0x000fda0005723510 */
[----:B------:R-:W-:-:S05]  /*1a20*/  @!P1 IMAD.IADD R10, R1, 0x1, R7 ;  /* 0x00000001010a9824 */ /* 0x000fca00078e0207 */
[----:B------:R-:W2:Y:S04]  /*1a30*/  @!P1 LDL.U8 R6, [R10+0x40] ;  /* 0x000040000a069983 */ /* 0x000ea80000100000 */
[----:B------:R-:W4:Y:S01]  /*1a40*/  @!P1 LDL.U8 R9, [R10+0x41] ;  /* 0x000041000a099983 */ /* 0x000f220000100000 */
[----:B------:R-:W-:Y:S02]  /*1a50*/  @!P1 IADD3 R7, P2, PT, R7, 0x2, RZ ;  /* 0x0000000207079810 */ /* 0x000fe40007f5e0ff */
[----:B------:R-:W-:-:S03]  /*1a60*/  @!P1 PLOP3.LUT P0, PT, PT, PT, PT, 0x8, 0x80 ;  /* 0x000000000080981c */ /* 0x000fc60003f0e170 */
[----:B------:R-:W-:Y:S01]  /*1a70*/  @!P1 IMAD.X R8, RZ, RZ, R8, P2 ;  /* 0x000000ffff089224 */ /* 0x000fe200010e0608 */
[----:B------:R-:W-:-:S04]  /*1a80*/  ISETP.LT.U32.AND P2, PT, R7, R0, PT ;  /* 0x000000000700720c */ /* 0x000fc80003f41070 */
[----:B------:R-:W-:-:S13]  /*1a90*/  ISETP.LT.U32.OR.EX P0, PT, R8, R5, P0, P2 ;  /* 0x000000050800720c */ /* 0x000fda0000701520 */
[----:B------:R-:W-:Y:S01]  /*1aa0*/  @P0 IMAD.IADD R7, R1, 0x1, R7 ;  /* 0x0000000101070824 */ /* 0x000fe200078e0207 */
[----:B--2---:R0:W-:Y:S04]  /*1ab0*/  @!P1 STL.U8 [R10], R6 ;  /* 0x000000060a009387 */ /* 0x0041e80000100000 */
[----:B----4-:R0:W-:Y:S04]  /*1ac0*/  @!P1 STL.U8 [R10+0x1], R9 ;  /* 0x000001090a009387 */ /* 0x0101e80000100000 */
[----:B------:R-:W2:Y:S04]  /*1ad0*/  @P0 LDL.U8 R2, [R7+0x40] ;  /* 0x0000400007020983 */ /* 0x000ea80000100000 */
[----:B--2---:R0:W-:Y:S02]  /*1ae0*/  @P0 STL.U8 [R7], R2 ;  /* 0x0000000207000387 */ /* 0x0041e40000100000 */
.L_x_5:
[----:B0-----:R-:W-:Y:S01]  /*1af0*/  IMAD.MOV.U32 R2, RZ, RZ, 0x80 ;  /* 0x00000080ff027424 */ /* 0x001fe200078e00ff */
[----:B------:R-:W0:Y:S01]  /*1b00*/  LDC.64 R20, c[0x3][0x50] ;  /* 0x00c01400ff147b82 */ /* 0x000e220000000a00 */
[----:B------:R-:W4:Y:S03]  /*1b10*/  LDCU.128 UR8, c[0x3][0x150] ;  /* 0x00c02a00ff0877ac */ /* 0x000f260008000c00 */
[----:B------:R5:W-:Y:S01]  /*1b20*/  STL.U8 [R3], R2 ;  /* 0x0000000203007387 */ /* 0x000be20000100000 */
[----:B------:R-:W3:Y:S03]  /*1b30*/  LDCU.128 UR12, c[0x3][0x60] ;  /* 0x00c00c00ff0c77ac */ /* 0x000ee60008000c00 */
[----:B-1----:R-:W0:Y:S01]  /*1b40*/  LDL.128 R16, [R1] ;  /* 0x0000000001107983 */ /* 0x002e220000100c00 */
[----:B------:R-:W1:Y:S03]  /*1b50*/  LDCU.128 UR16, c[0x3][0x160] ;  /* 0x00c02c00ff1077ac */ /* 0x000e660008000c00 */
[----:B------:R-:W3:Y:S04]  /*1b60*/  LDL.128 R8, [R1+0x10] ;  /* 0x0000100001087983 */ /* 0x000ee80000100c00 */
[----:B------:R-:W3:Y:S04]  /*1b70*/  LDL.128 R12, [R1+0x20] ;  /* 0x00002000010c7983 */ /* 0x000ee80000100c00 */
[----:B--2---:R-:W2:Y:S01]  /*1b80*/  LDL.64 R6, [R1+0x30] ;  /* 0x0000300001067983 */ /* 0x004ea20000100a00 */
[----:B----4-:R-:W-:Y:S01]  /*1b90*/  UIADD3 UR4, UPT, UPT, -UR8, 0x20, URZ ;  /* 0x0000002008047890 */ /* 0x010fe2000fffe1ff */
[----:B0-----:R-:W-:-:S04]  /*1ba0*/  IADD3 R20, PT, PT, R16, -0x1, R20 ;  /* 0xffffffff10147810 */ /* 0x001fc80007ffe014 */
[----:B------:R-:W-:Y:S02]  /*1bb0*/  SHF.L.U32 R5, R20, UR8, RZ ;  /* 0x0000000814057c19 */ /* 0x000fe400080006ff */
[----:B------:R-:W-:-:S04]  /*1bc0*/  SHF.R.U32.HI R20, RZ, UR4, R20 ;  /* 0x00000004ff147c19 */ /* 0x000fc80008011614 */
[----:B------:R-:W-:Y:S01]  /*1bd0*/  IADD3 R5, PT, PT, R20, -0x10325477, R5 ;  /* 0xefcdab8914057810 */ /* 0x000fe20007ffe005 */
[----:B------:R-:W-:Y:S01]  /*1be0*/  UIADD3 UR4, UPT, UPT, -UR9, 0x20, URZ ;  /* 0x0000002009047890 */ /* 0x000fe2000fffe1ff */
[----:B------:R-:W4:Y:S02]  /*1bf0*/  LDL R20, [R1+0x3c] ;  /* 0x00003c0001147983 */ /* 0x000f240000100800 */
[----:B-----5:R-:W-:-:S04]  /*1c00*/  LOP3.LUT R2, R5, 0x98badcfe, RZ, 0xc, !PT ;  /* 0x98badcfe05027812 */ /* 0x020fc800078e0cff */
[----:B------:R-:W-:-:S05]  /*1c10*/  LOP3.LUT R2, R2, 0xefcdab89, R5, 0xf8, !PT ;  /* 0xefcdab8902027812 */ /* 0x000fca00078ef805 */
[----:B------:R-:W-:Y:S02]  /*1c20*/  VIADD R22, R2, 0x10325476 ;  /* 0x1032547602167836 */ /* 0x000fe40000000000 */
[----:B------:R-:W0:Y:S03]  /*1c30*/  LDC.64 R2, c[0x3][0x58] ;  /* 0x00c01600ff027b82 */ /* 0x000e260000000a00 */
[----:B------:R-:W-:-:S04]  /*1c40*/  IADD3 R21, PT, PT, R17, R21, R22 ;  /* 0x0000001511157210 */ /* 0x000fc80007ffe016 */
[----:B------:R-:W-:Y:S02]  /*1c50*/  SHF.L.U32 R22, R21, UR9, RZ ;  /* 0x0000000915167c19 */ /* 0x000fe400080006ff */
[----:B------:R-:W-:-:S04]  /*1c60*/  SHF.R.U32.HI R21, RZ, UR4, R21 ;  /* 0x00000004ff157c19 */ /* 0x000fc80008011615 */
[----:B------:R-:W-:-:S04]  /*1c70*/  IADD3 R22, PT, PT, R21, R22, R5 ;  /* 0x0000001615167210 */ /* 0x000fc80007ffe005 */
[----:B------:R-:W-:Y:S01]  /*1c80*/  LOP3.LUT R21, R5, 0xefcdab89, R22, 0xe4, !PT ;  /* 0xefcdab8905157812 */ /* 0x000fe200078ee416 */
[----:B------:R-:W-:-:S04]  /*1c90*/  UIADD3 UR4, UPT, UPT, -UR10, 0x20, URZ ;  /* 0x000000200a047890 */ /* 0x000fc8000fffe1ff */
[----:B------:R-:W-:-:S05]  /*1ca0*/  VIADD R21, R21, 0x98badcfe ;  /* 0x98badcfe15157836 */ /* 0x000fca0000000000 */
[----:B0-----:R-:W-:-:S04]  /*1cb0*/  IADD3 R2, PT, PT, R18, R2, R21 ;  /* 0x0000000212027210 */ /* 0x001fc80007ffe015 */
[----:B------:R-:W-:Y:S02]  /*1cc0*/  SHF.L.U32 R21, R2, UR10, RZ ;  /* 0x0000000a02157c19 */ /* 0x000fe400080006ff */
[----:B------:R-:W-:-:S04]  /*1cd0*/  SHF.R.U32.HI R2, RZ, UR4, R2 ;  /* 0x00000004ff027c19 */ /* 0x000fc80008011602 */
[----:B------:R-:W-:-:S04]  /*1ce0*/  IADD3 R21, PT, PT, R2, R21, R22 ;  /* 0x0000001502157210 */ /* 0x000fc80007ffe016 */
[----:B------:R-:W-:Y:S01]  /*1cf0*/  LOP3.LUT R2, R22, R21, R5, 0xe2, !PT ;  /* 0x0000001516027212 */ /* 0x000fe200078ee205 */
[----:B------:R-:W-:-:S04]  /*1d00*/  UIADD3 UR4, UPT, UPT, -UR11, 0x20, URZ ;  /* 0x000000200b047890 */ /* 0x000fc8000fffe1ff */
[----:B------:R-:W-:-:S05]  /*1d10*/  VIADD R2, R2, 0xefcdab89 ;  /* 0xefcdab8902027836 */ /* 0x000fca0000000000 */
[----:B------:R-:W-:-:S04]  /*1d20*/  IADD3 R2, PT, PT, R19, R3, R2 ;  /* 0x0000000313027210 */ /* 0x000fc80007ffe002 */
[----:B------:R-:W-:Y:S01]  /*1d30*/  SHF.L.U32 R24, R2, UR11, RZ ;  /* 0x0000000b02187c19 */ /* 0x000fe200080006ff */
[----:B------:R-:W0:Y:S01]  /*1d40*/  LDCU.128 UR8, c[0x3][0x70] ;  /* 0x00c00e00ff0877ac */ /* 0x000e220008000c00 */
[----:B------:R-:W-:-:S04]  /*1d50*/  SHF.R.U32.HI R2, RZ, UR4, R2 ;  /* 0x00000004ff027c19 */ /* 0x000fc80008011602 */
[----:B------:R-:W-:-:S04]  /*1d60*/  IADD3 R2, PT, PT, R2, R24, R21 ;  /* 0x0000001802027210 */ /* 0x000fc80007ffe015 */
[----:B------:R-:W-:-:S04]  /*1d70*/  LOP3.LUT R24, R21, R2, R22, 0xe2, !PT ;  /* 0x0000000215187212 */ /* 0x000fc800078ee216 */
[----:B---3--:R-:W-:Y:S01]  /*1d80*/  IADD3 R5, PT, PT, R24, UR12, R5 ;  /* 0x0000000c18057c10 */ /* 0x008fe2000fffe005 */
[----:B-1----:R-:W-:-:S04]  /*1d90*/  UIADD3 UR4, UPT, UPT, -UR16, 0x20, URZ ;  /* 0x0000002010047890 */ /* 0x002fc8000fffe1ff */
[----:B------:R-:W-:-:S05]  /*1da0*/  IMAD.IADD R5, R5, 0x1, R8 ;  /* 0x0000000105057824 */ /* 0x000fca00078e0208 */
[----:B------:R-:W-:Y:S02]  /*1db0*/  SHF.L.U32 R3, R5, UR16, RZ ;  /* 0x0000001005037c19 */ /* 0x000fe400080006ff */
[----:B------:R-:W-:-:S04]  /*1dc0*/  SHF.R.U32.HI R5, RZ, UR4, R5 ;  /* 0x00000004ff057c19 */ /* 0x000fc80008011605 */
[----:B------:R-:W-:-:S04]  /*1dd0*/  IADD3 R3, PT, PT, R5, R3, R2 ;  /* 0x0000000305037210 */ /* 0x000fc80007ffe002 */
[----:B------:R-:W-:-:S04]  /*1de0*/  LOP3.LUT R5, R2, R3, R21, 0xe2, !PT ;  /* 0x0000000302057212 */ /* 0x000fc800078ee215 */
[----:B------:R-:W-:Y:S01]  /*1df0*/  IADD3 R22, PT, PT, R5, UR13, R22 ;  /* 0x0000000d05167c10 */ /* 0x000fe2000fffe016 */
[----:B------:R-:W-:-:S04]  /*1e00*/  UIADD3 UR4, UPT, UPT, -UR17, 0x20, URZ ;  /* 0x0000002011047890 */ /* 0x000fc8000fffe1ff */
        /* <DEDUP_REMOVED lines=13> */
[----:B------:R-:W-:Y:S01]  /*1ee0*/  UIADD3 UR4, UPT, UPT, -UR19, 0x20, URZ ;  /* 0x0000002013047890 */ /* 0x000fe2000fffe1ff */
[----:B------:R-:W1:Y:S03]  /*1ef0*/  LDCU.128 UR12, c[0x3][0x170] ;  /* 0x00c02e00ff0c77ac */ /* 0x000e660008000c00 */
[----:B------:R-:W-:-:S05]  /*1f00*/  IMAD.IADD R2, R2, 0x1, R11 ;  /* 0x0000000102027824 */ /* 0x000fca00078e020b */
[----:B------:R-:W-:Y:S01]  /*1f10*/  SHF.L.U32 R24, R2, UR19, RZ ;  /* 0x0000001302187c19 */ /* 0x000fe200080006ff */
[----:B------:R-:W3:Y:S01]  /*1f20*/  LDCU.128 UR16, c[0x3][0x180] ;  /* 0x00c03000ff1077ac */ /* 0x000ee20008000c00 */
[----:B------:R-:W-:-:S04]  /*1f30*/  SHF.R.U32.HI R2, RZ, UR4, R2 ;  /* 0x00000004ff027c19 */ /* 0x000fc80008011602 */
[----:B------:R-:W-:-:S04]  /*1f40*/  IADD3 R2, PT, PT, R2, R24, R5 ;  /* 0x0000001802027210 */ /* 0x000fc80007ffe005 */
[----:B------:R-:W-:-:S04]  /*1f50*/  LOP3.LUT R24, R5, R2, R22, 0xe2, !PT ;  /* 0x0000000205187212 */ /* 0x000fc800078ee216 */
[----:B0-----:R-:W-:Y:S01]  /*1f60*/  IADD3 R3, PT, PT, R24, UR8, R3 ;  /* 0x0000000818037c10 */ /* 0x001fe2000fffe003 */
        /* <DEDUP_REMOVED lines=21> */
[----:B------:R-:W0:Y:S01]  /*20c0*/  LDCU.128 UR8, c[0x3][0x80] ;  /* 0x00c01000ff0877ac */ /* 0x000e220008000c00 */
[----:B------:R-:W-:-:S03]  /*20d0*/  UIADD3 UR4, UPT, UPT, -UR15, 0x20, URZ ;  /* 0x000000200f047890 */ /* 0x000fc6000fffe1ff */
[----:B------:R-:W-:-:S05]  /*20e0*/  IMAD.IADD R2, R2, 0x1, R15 ;  /* 0x0000000102027824 */ /* 0x000fca00078e020f */
[----:B------:R-:W-:Y:S01]  /*20f0*/  SHF.L.U32 R24, R2, UR15, RZ ;  /* 0x0000000f02187c19 */ /* 0x000fe200080006ff */
[----:B------:R-:W1:Y:S01]  /*2100*/  LDCU.128 UR12, c[0x3][0x190] ;  /* 0x00c03200ff0c77ac */ /* 0x000e620008000c00 */
[----:B------:R-:W-:-:S04]  /*2110*/  SHF.R.U32.HI R2, RZ, UR4, R2 ;  /* 0x00000004ff027c19 */ /* 0x000fc80008011602 */
[----:B------:R-:W-:-:S04]  /*2120*/  IADD3 R24, PT, PT, R2, R24, R5 ;  /* 0x0000001802187210 */ /* 0x000fc80007ffe005 */
[----:B------:R-:W-:-:S04]  /*2130*/  LOP3.LUT R2, R5, R24, R22, 0xe2, !PT ;  /* 0x0000001805027212 */ /* 0x000fc800078ee216 */
[----:B0-----:R-:W-:Y:S01]  /*2140*/  IADD3 R3, PT, PT, R2, UR8, R3 ;  /* 0x0000000802037c10 */ /* 0x001fe2000fffe003 */
[----:B---3--:R-:W-:-:S04]  /*2150*/  UIADD3 UR4, UPT, UPT, -UR16, 0x20, URZ ;  /* 0x0000002010047890 */ /* 0x008fc8000fffe1ff */
[----:B--2---:R-:W-:-:S05]  /*2160*/  IMAD.IADD R3, R3, 0x1, R6 ;  /* 0x0000000103037824 */ /* 0x004fca00078e0206 */
        /* <DEDUP_REMOVED lines=10> */
[----:B------:R-:W-:Y:S01]  /*2210*/  LOP3.LUT R26, R3, R22, R24, 0xe2, !PT ;  /* 0x00000016031a7212 */ /* 0x000fe200078ee218 */
[----:B------:R-:W-:-:S03]  /*2220*/  IMAD.SHL.U32 R2, R0, 0x8, RZ ;  /* 0x0000000800027824 */ /* 0x000fc600078e00ff */
        /* <DEDUP_REMOVED lines=10> */
[----:B----4-:R-:W-:-:S05]  /*22d0*/  IMAD.IADD R21, R21, 0x1, R20 ;  /* 0x0000000115157824 */ /* 0x010fca00078e0214 */
[----:B------:R-:W-:Y:S01]  /*22e0*/  SHF.L.U32 R24, R21, UR19, RZ ;  /* 0x0000001315187c19 */ /* 0x000fe200080006ff */
[----:B------:R-:W2:Y:S01]  /*22f0*/  LDCU.128 UR16, c[0x3][0x1a0] ;  /* 0x00c03400ff1077ac */ /* 0x000ea20008000c00 */
        /* <DEDUP_REMOVED lines=34> */
[----:B--2---:R-:W-:-:S04]  /*2520*/  UIADD3 UR4, UPT, UPT, -UR16, 0x20, URZ ;  /* 0x0000002010047890 */ /* 0x004fc8000fffe1ff */
        /* <DEDUP_REMOVED lines=296> */
[----:B------:R-:W-:Y:S02]  /*37b0*/  SHF.L.U32 R10, R14, UR15, RZ ;  /* 0x0000000f0e0a7c19 */ /* 0x000fe400080006ff */
        /* <DEDUP_REMOVED lines=11> */
[----:B------:R-:W-:Y:S01]  /*3870*/  UIADD3 UR4, UPT, UPT, -UR17, 0x20, URZ ;  /* 0x0000002011047890 */ /* 0x000fe2000fffe1ff */
[----:B------:R-:W0:Y:S03]  /*3880*/  LDCU.64 UR8, c[0x3][0x40] ;  /* 0x00c00800ff0877ac */ /* 0x000e260008000a00 */
        /* <DEDUP_REMOVED lines=17> */
[----:B------:R-:W-:Y:S01]  /*39a0*/  IADD3 R5, PT, PT, R10, R8, R7 ;  /* 0x000000080a057210 */ /* 0x000fe20007ffe007 */
[----:B------:R-:W-:-:S04]  /*39b0*/  VIADD R3, R3, 0x67452301 ;  /* 0x6745230103037836 */ /* 0x000fc80000000000 */
[----:B------:R-:W-:-:S05]  /*39c0*/  VIADD R5, R5, 0xefcdab89 ;  /* 0xefcdab8905057836 */ /* 0x000fca0000000000 */
[----:B0-----:R-:W-:-:S04]  /*39d0*/  ISETP.NE.AND P0, PT, R5, UR9, PT ;  /* 0x0000000905007c0c */ /* 0x001fc8000bf05270 */
[----:B------:R-:W-:Y:S01]  /*39e0*/  ISETP.NE.OR P0, PT, R3, UR8, P0 ;  /* 0x0000000803007c0c */ /* 0x000fe20008705670 */
[----:B------:R0:W-:-:S12]  /*39f0*/  STL [R1+0x38], R2 ;  /* 0x0000380201007387 */ /* 0x0001d80000100800 */
[----:B0-----:R-:W-:Y:S05]  /*3a00*/  @P0 EXIT ;  /* 0x000000000000094d */ /* 0x001fea0003800000 */
[----:B------:R-:W0:Y:S01]  /*3a10*/  LDCU.64 UR4, c[0x3][0x48] ;  /* 0x00c00900ff0477ac */ /* 0x000e220008000a00 */
[----:B------:R-:W-:Y:S02]  /*3a20*/  VIADD R2, R6, 0x10325476 ;  /* 0x1032547606027836 */ /* 0x000fe40000000000 */
[----:B------:R-:W-:-:S03]  /*3a30*/  VIADD R3, R7, 0x98badcfe ;  /* 0x98badcfe07037836 */ /* 0x000fc60000000000 */
[----:B0-----:R-:W-:-:S04]  /*3a40*/  ISETP.NE.AND P0, PT, R2, UR5, PT ;  /* 0x0000000502007c0c */ /* 0x001fc8000bf05270 */
[----:B------:R-:W-:-:S13]  /*3a50*/  ISETP.NE.OR P0, PT, R3, UR4, P0 ;  /* 0x0000000403007c0c */ /* 0x000fda0008705670 */
[----:B------:R-:W-:Y:S05]  /*3a60*/  @P0 EXIT ;  /* 0x000000000000094d */ /* 0x000fea0003800000 */
[----:B------:R-:W0:Y:S01]  /*3a70*/  LDCU.64 UR4, c[0x0][0x398] ;  /* 0x00007300ff0477ac */ /* 0x000e220008000a00 */
[----:B------:R-:W-:Y:S02]  /*3a80*/  IMAD.MOV.U32 R7, RZ, RZ, 0x1 ;  /* 0x00000001ff077424 */ /* 0x000fe400078e00ff */
[----:B------:R-:W-:Y:S02]  /*3a90*/  IMAD.MOV.U32 R6, RZ, RZ, RZ ;  /* 0x000000ffff067224 */ /* 0x000fe400078e00ff */
[----:B0-----:R-:W-:Y:S02]  /*3aa0*/  IMAD.U32 R2, RZ, RZ, UR4 ;  /* 0x00000004ff027e24 */ /* 0x001fe4000f8e00ff */
[----:B------:R-:W-:-:S05]  /*3ab0*/  IMAD.U32 R3, RZ, RZ, UR5 ;  /* 0x00000005ff037e24 */ /* 0x000fca000f8e00ff */
[----:B------:R-:W2:Y:S02]  /*3ac0*/  ATOMG.E.CAS.STRONG.GPU PT, R2, [R2], R6, R7 ;  /* 0x00000006020273a9 */ /* 0x000ea400001ee107 */
[----:B--2---:R-:W-:-:S04]  /*3ad0*/  ISETP.NE.AND P0, PT, R2, RZ, PT ;  /* 0x000000ff0200720c */ /* 0x004fc80003f05270 */
[----:B------:R-:W-:-:S13]  /*3ae0*/  ISETP.LT.OR P0, PT, R0, RZ, P0 ;  /* 0x000000ff0000720c */ /* 0x000fda0000701670 */
[----:B------:R-:W-:Y:S05]  /*3af0*/  @P0 EXIT ;  /* 0x000000000000094d */ /* 0x000fea0003800000 */
[C---:B------:R-:W-:Y:S01]  /*3b00*/  ISETP.GE.U32.AND P0, PT, R0.reuse, 0xf, PT ;  /* 0x0000000f0000780c */ /* 0x040fe20003f06070 */
[----:B------:R-:W-:Y:S02]  /*3b10*/  VIADD R5, R0, 0x1 ;  /* 0x0000000100057836 */ /* 0x000fe40000000000 */
[----:B------:R-:W-:-:S03]  /*3b20*/  IMAD.MOV.U32 R0, RZ, RZ, RZ ;  /* 0x000000ffff007224 */ /* 0x000fc600078e00ff */
[----:B------:R-:W-:-:S04]  /*3b30*/  LOP3.LUT R22, R5, 0xf, RZ, 0xc0, !PT ;  /* 0x0000000f05167812 */ /* 0x000fc800078ec0ff */
[----:B------:R-:W-:-:S03]  /*3b40*/  ISETP.NE.AND P1, PT, R22, RZ, PT ;  /* 0x000000ff1600720c */ /* 0x000fc60003f25270 */
[----:B------:R-:W-:Y:S10]  /*3b50*/  @!P0 BRA `(.L_x_8) ;  /* 0x0000000000c08947 */ /* 0x000ff40003800000 */
[----:B------:R-:W0:Y:S01]  /*3b60*/  LDCU.64 UR4, c[0x0][0x3a0] ;  /* 0x00007400ff0477ac */ /* 0x000e220008000a00 */
[----:B------:R-:W-:Y:S01]  /*3b70*/  LOP3.LUT R0, R5, 0xfffffff0, RZ, 0xc0, !PT ;  /* 0xfffffff005007812 */ /* 0x000fe200078ec0ff */
[----:B------:R-:W-:-:S04]  /*3b80*/  VIADD R20, R1, 0x47 ;  /* 0x0000004701147836 */ /* 0x000fc80000000000 */
[----:B------:R-:W-:Y:S01]  /*3b90*/  IMAD.MOV R6, RZ, RZ, -R0 ;  /* 0x000000ffff067224 */ /* 0x000fe200078e0a00 */
[----:B0-----:R-:W-:-:S04]  /*3ba0*/  UIADD3 UR4, UP0, UPT, UR4, 0x7, URZ ;  /* 0x0000000704047890 */ /* 0x001fc8000ff1e0ff */
[----:B------:R-:W-:Y:S02]  /*3bb0*/  UIADD3.X UR5, UPT, UPT, URZ, UR5, URZ, UP0, !UPT ;  /* 0x00000005ff057290 */ /* 0x000fe400087fe4ff */
[----:B------:R-:W-:-:S04]  /*3bc0*/  IMAD.U32 R16, RZ, RZ, UR4 ;  /* 0x00000004ff107e24 */ /* 0x000fc8000f8e00ff */
[----:B------:R-:W-:-:S07]  /*3bd0*/  IMAD.U32 R18, RZ, RZ, UR5 ;  /* 0x00000005ff127e24 */ /* 0x000fce000f8e00ff */
.L_x_9:
[----:B0-----:R-:W2:Y:S04]  /*3be0*/  LDL.U8 R7, [R20+-0x7] ;  /* 0xfffff90014077983 */ /* 0x001ea80000100000 */
[----:B------:R-:W3:Y:S04]  /*3bf0*/  LDL.U8 R9, [R20+-0x6] ;  /* 0xfffffa0014097983 */ /* 0x000ee80000100000 */
[----:B------:R-:W4:Y:S04]  /*3c00*/  LDL.U8 R11, [R20+-0x5] ;  /* 0xfffffb00140b7983 */ /* 0x000f280000100000 */
[----:B------:R-:W5:Y:S04]  /*3c10*/  LDL.U8 R13, [R20+-0x4] ;  /* 0xfffffc00140d7983 */ /* 0x000f680000100000 */
[----:B------:R-:W5:Y:S04]  /*3c20*/  LDL.U8 R15, [R20+-0x3] ;  /* 0xfffffd00140f7983 */ /* 0x000f680000100000 */
[----:B------:R-:W5:Y:S04]  /*3c30*/  LDL.U8 R17, [R20+-0x2] ;  /* 0xfffffe0014117983 */ /* 0x000f680000100000 */
[----:B------:R-:W5:Y:S04]  /*3c40*/  LDL.U8 R19, [R20+-0x1] ;  /* 0xffffff0014137983 */ /* 0x000f680000100000 */
[----:B------:R-:W5:Y:S04]  /*3c50*/  LDL.U8 R21, [R20] ;  /* 0x0000000014157983 */ /* 0x000f680000100000 */
[----:B------:R-:W5:Y:S04]  /*3c60*/  LDL.U8 R23, [R20+0x1] ;  /* 0x0000010014177983 */ /* 0x000f680000100000 */
[----:B------:R-:W5:Y:S04]  /*3c70*/  LDL.U8 R25, [R20+0x2] ;  /* 0x0000020014197983 */ /* 0x000f680000100000 */
[----:B------:R-:W5:Y:S04]  /*3c80*/  LDL.U8 R27, [R20+0x3] ;  /* 0x00000300141b7983 */ /* 0x000f680000100000 */
[----:B------:R-:W5:Y:S04]  /*3c90*/  LDL.U8 R29, [R20+0x4] ;  /* 0x00000400141d7983 */ /* 0x000f680000100000 */
[----:B------:R-:W5:Y:S04]  /*3ca0*/  LDL.U8 R8, [R20+0x5] ;  /* 0x0000050014087983 */ /* 0x000f680000100000 */
[----:B------:R-:W5:Y:S04]  /*3cb0*/  LDL.U8 R10, [R20+0x6] ;  /* 0x00000600140a7983 */ /* 0x000f680000100000 */
[----:B------:R-:W5:Y:S04]  /*3cc0*/  LDL.U8 R12, [R20+0x7] ;  /* 0x00000700140c7983 */ /* 0x000f680000100000 */
[----:B------:R0:W5:Y:S01]  /*3cd0*/  LDL.U8 R14, [R20+0x8] ;  /* 0x00000800140e7983 */ /* 0x0001620000100000 */
[----:B------:R-:W-:-:S02]  /*3ce0*/  IMAD.MOV.U32 R2, RZ, RZ, R16 ;  /* 0x000000ffff027224 */ /* 0x000fc400078e0010 */
[----:B------:R-:W-:Y:S02]  /*3cf0*/  IMAD.MOV.U32 R3, RZ, RZ, R18 ;  /* 0x000000ffff037224 */ /* 0x000fe400078e0012 */
[----:B------:R-:W-:Y:S01]  /*3d00*/  VIADD R6, R6, 0x10 ;  /* 0x0000001006067836 */ /* 0x000fe20000000000 */
[----:B------:R-:W-:Y:S01]  /*3d10*/  IADD3 R16, P2, PT, R2, 0x10, RZ ;  /* 0x0000001002107810 */ /* 0x000fe20007f5e0ff */
[----:B0-----:R-:W-:-:S03]  /*3d20*/  VIADD R20, R20, 0x10 ;  /* 0x0000001014147836 */ /* 0x001fc60000000000 */
[----:B------:R-:W-:Y:S01]  /*3d30*/  ISETP.NE.AND P0, PT, R6, RZ, PT ;  /* 0x000000ff0600720c */ /* 0x000fe20003f05270 */
[----:B------:R-:W-:Y:S01]  /*3d40*/  IMAD.X R18, RZ, RZ, R3, P2 ;  /* 0x000000ffff127224 */ /* 0x000fe200010e0603 */
[----:B--2---:R0:W-:Y:S04]  /*3d50*/  STG.E.U8 desc[UR6][R2.64+-0x7], R7 ;  /* 0xfffff90702007986 */ /* 0x0041e8000c101106 */
[----:B---3--:R0:W-:Y:S04]  /*3d60*/  STG.E.U8 desc[UR6][R2.64+-0x6], R9 ;  /* 0xfffffa0902007986 */ /* 0x0081e8000c101106 */
[----:B----4-:R0:W-:Y:S04]  /*3d70*/  STG.E.U8 desc[UR6][R2.64+-0x5], R11 ;  /* 0xfffffb0b02007986 */ /* 0x0101e8000c101106 */
[----:B-----5:R0:W-:Y:S04]  /*3d80*/  STG.E.U8 desc[UR6][R2.64+-0x4], R13 ;  /* 0xfffffc0d02007986 */ /* 0x0201e8000c101106 */
[----:B------:R0:W-:Y:S04]  /*3d90*/  STG.E.U8 desc[UR6][R2.64+-0x3], R15 ;  /* 0xfffffd0f02007986 */ /* 0x0001e8000c101106 */
        /* <DEDUP_REMOVED lines=10> */
[----:B------:R0:W-:Y:S01]  /*3e40*/  STG.E.U8 desc[UR6][R2.64+0x8], R14 ;  /* 0x0000080e02007986 */ /* 0x0001e2000c101106 */
[----:B------:R-:W-:Y:S05]  /*3e50*/  @P0 BRA `(.L_x_9) ;  /* 0xfffffffc00600947 */ /* 0x000fea000383ffff */
.L_x_8:
[----:B------:R-:W-:Y:S05]  /*3e60*/  @!P1 EXIT ;  /* 0x000000000000994d */ /* 0x000fea0003800000 */
[----:B------:R-:W-:Y:S02]  /*3e70*/  ISETP.GE.U32.AND P0, PT, R22, 0x8, PT ;  /* 0x000000081600780c */ /* 0x000fe40003f06070 */
[----:B0-----:R-:W-:-:S04]  /*3e80*/  LOP3.LUT R8, R5, 0x7, RZ, 0xc0, !PT ;  /* 0x0000000705087812 */ /* 0x001fc800078ec0ff */
[----:B------:R-:W-:-:S07]  /*3e90*/  ISETP.NE.AND P1, PT, R8, RZ, PT ;  /* 0x000000ff0800720c */ /* 0x000fce0003f25270 */
[----:B------:R-:W-:Y:S06]  /*3ea0*/  @!P0 BRA `(.L_x_10) ;  /* 0x0000000000548947 */ /* 0x000fec0003800000 */
[----:B------:R-:W-:Y:S01]  /*3eb0*/  IMAD.IADD R6, R1, 0x1, R0 ;  /* 0x0000000101067824 */ /* 0x000fe200078e0200 */
[----:B------:R-:W0:Y:S04]  /*3ec0*/  LDCU.64 UR4, c[0x0][0x3a0] ;  /* 0x00007400ff0477ac */ /* 0x000e280008000a00 */
[----:B------:R-:W2:Y:S04]  /*3ed0*/  LDL.U8 R7, [R6+0x40] ;  /* 0x0000400006077983 */ /* 0x000ea80000100000 */
[----:B------:R-:W3:Y:S04]  /*3ee0*/  LDL.U8 R9, [R6+0x41] ;  /* 0x0000410006097983 */ /* 0x000ee80000100000 */
[----:B------:R-:W4:Y:S04]  /*3ef0*/  LDL.U8 R11, [R6+0x42] ;  /* 0x00004200060b7983 */ /* 0x000f280000100000 */
[----:B------:R-:W5:Y:S04]  /*3f00*/  LDL.U8 R13, [R6+0x43] ;  /* 0x00004300060d7983 */ /* 0x000f680000100000 */
[----:B------:R-:W5:Y:S04]  /*3f10*/  LDL.U8 R15, [R6+0x44] ;  /* 0x00004400060f7983 */ /* 0x000f680000100000 */
[----:B------:R-:W5:Y:S04]  /*3f20*/  LDL.U8 R17, [R6+0x45] ;  /* 0x0000450006117983 */ /* 0x000f680000100000 */
[----:B------:R-:W5:Y:S04]  /*3f30*/  LDL.U8 R19, [R6+0x46] ;  /* 0x0000460006137983 */ /* 0x000f680000100000 */
[----:B------:R-:W5:Y:S01]  /*3f40*/  LDL.U8 R21, [R6+0x47] ;  /* 0x0000470006157983 */ /* 0x000f620000100000 */
[C---:B0-----:R-:W-:Y:S01]  /*3f50*/  IADD3 R2, P0, PT, R0.reuse, UR4, RZ ;  /* 0x0000000400027c10 */ /* 0x041fe2000ff1e0ff */
[----:B------:R-:W-:-:S04]  /*3f60*/  VIADD R0, R0, 0x8 ;  /* 0x0000000800007836 */ /* 0x000fc80000000000 */
[----:B------:R-:W-:-:S05]  /*3f70*/  IMAD.X R3, RZ, RZ, UR5, P0 ;  /* 0x00000005ff037e24 */ /* 0x000fca00080e06ff */
[----:B--2---:R0:W-:Y:S04]  /*3f80*/  STG.E.U8 desc[UR6][R2.64], R7 ;  /* 0x0000000702007986 */ /* 0x0041e8000c101106 */
[----:B---3--:R0:W-:Y:S04]  /*3f90*/  STG.E.U8 desc[UR6][R2.64+0x1], R9 ;  /* 0x0000010902007986 */ /* 0x0081e8000c101106 */
[----:B----4-:R0:W-:Y:S04]  /*3fa0*/  STG.E.U8 desc[UR6][R2.64+0x2], R11 ;  /* 0x0000020b02007986 */ /* 0x0101e8000c101106 */
[----:B-----5:R0:W-:Y:S04]  /*3fb0*/  STG.E.U8 desc[UR6][R2.64+0x3], R13 ;  /* 0x0000030d02007986 */ /* 0x0201e8000c101106 */
[----:B------:R0:W-:Y:S04]  /*3fc0*/  STG.E.U8 desc[UR6][R2.64+0x4], R15 ;  /* 0x0000040f02007986 */ /* 0x0001e8000c101106 */
[----:B------:R0:W-:Y:S04]  /*3fd0*/  STG.E.U8 desc[UR6][R2.64+0x5], R17 ;  /* 0x0000051102007986 */ /* 0x0001e8000c101106 */
[----:B------:R0:W-:Y:S04]  /*3fe0*/  STG.E.U8 desc[UR6][R2.64+0x6], R19 ;  /* 0x0000061302007986 */ /* 0x0001e8000c101106 */
[----:B------:R0:W-:Y:S02]  /*3ff0*/  STG.E.U8 desc[UR6][R2.64+0x7], R21 ;  /* 0x0000071502007986 */ /* 0x0001e4000c101106 */
.L_x_10:
[----:B------:R-:W-:Y:S05]  /*4000*/  @!P1 EXIT ;  /* 0x000000000000994d */ /* 0x000fea0003800000 */
[----:B------:R-:W-:Y:S02]  /*4010*/  ISETP.GE.U32.AND P0, PT, R8, 0x4, PT ;  /* 0x000000040800780c */ /* 0x000fe40003f06070 */
[----:B------:R-:W-:-:S04]  /*4020*/  LOP3.LUT R5, R5, 0x3, RZ, 0xc0, !PT ;  /* 0x0000000305057812 */ /* 0x000fc800078ec0ff */
[----:B------:R-:W-:-:S07]  /*4030*/  ISETP.NE.AND P1, PT, R5, RZ, PT ;  /* 0x000000ff0500720c */ /* 0x000fce0003f25270 */
[----:B------:R-:W-:Y:S06]  /*4040*/  @!P0 BRA `(.L_x_11) ;  /* 0x0000000000348947 */ /* 0x000fec0003800000 */
[----:B------:R-:W-:Y:S01]  /*4050*/  IMAD.IADD R6, R1, 0x1, R0 ;  /* 0x0000000101067824 */ /* 0x000fe200078e0200 */
[----:B------:R-:W1:Y:S04]  /*4060*/  LDCU.64 UR4, c[0x0][0x3a0] ;  /* 0x00007400ff0477ac */ /* 0x000e680008000a00 */
[----:B0-----:R-:W2:Y:S04]  /*4070*/  LDL.U8 R7, [R6+0x40] ;  /* 0x0000400006077983 */ /* 0x001ea80000100000 */
[----:B------:R-:W3:Y:S04]  /*4080*/  LDL.U8 R9, [R6+0x41] ;  /* 0x0000410006097983 */ /* 0x000ee80000100000 */
[----:B------:R-:W4:Y:S04]  /*4090*/  LDL.U8 R11, [R6+0x42] ;  /* 0x00004200060b7983 */ /* 0x000f280000100000 */
[----:B------:R-:W5:Y:S01]  /*40a0*/  LDL.U8 R13, [R6+0x43] ;  /* 0x00004300060d7983 */ /* 0x000f620000100000 */
[C---:B-1----:R-:W-:Y:S01]  /*40b0*/  IADD3 R2, P0, PT, R0.reuse, UR4, RZ ;  /* 0x0000000400027c10 */ /* 0x042fe2000ff1e0ff */
[----:B------:R-:W-:-:S04]  /*40c0*/  VIADD R0, R0, 0x4 ;  /* 0x0000000400007836 */ /* 0x000fc80000000000 */
[----:B------:R-:W-:-:S05]  /*40d0*/  IMAD.X R3, RZ, RZ, UR5, P0 ;  /* 0x00000005ff037e24 */ /* 0x000fca00080e06ff */
[----:B--2---:R1:W-:Y:S04]  /*40e0*/  STG.E.U8 desc[UR6][R2.64], R7 ;  /* 0x0000000702007986 */ /* 0x0043e8000c101106 */
[----:B---3--:R1:W-:Y:S04]  /*40f0*/  STG.E.U8 desc[UR6][R2.64+0x1], R9 ;  /* 0x0000010902007986 */ /* 0x0083e8000c101106 */
[----:B----4-:R1:W-:Y:S04]  /*4100*/  STG.E.U8 desc[UR6][R2.64+0x2], R11 ;  /* 0x0000020b02007986 */ /* 0x0103e8000c101106 */
[----:B-----5:R1:W-:Y:S02]  /*4110*/  STG.E.U8 desc[UR6][R2.64+0x3], R13 ;  /* 0x0000030d02007986 */ /* 0x0203e4000c101106 */
.L_x_11:
[----:B------:R-:W-:Y:S05]  /*4120*/  @!P1 EXIT ;  /* 0x000000000000994d */ /* 0x000fea0003800000 */
[----:B------:R-:W2:Y:S01]  /*4130*/  LDCU.64 UR4, c[0x0][0x3a0] ;  /* 0x00007400ff0477ac */ /* 0x000ea20008000a00 */
[----:B------:R-:W-:Y:S01]  /*4140*/  IMAD.MOV R5, RZ, RZ, -R5 ;  /* 0x000000ffff057224 */ /* 0x000fe200078e0a05 */
[C---:B--2---:R-:W-:Y:S01]  /*4150*/  IADD3 R6, P0, PT, R0.reuse, UR4, RZ ;  /* 0x0000000400067c10 */ /* 0x044fe2000ff1e0ff */
[----:B------:R-:W-:-:S04]  /*4160*/  IMAD.IADD R0, R0, 0x1, R4 ;  /* 0x0000000100007824 */ /* 0x000fc800078e0204 */
[----:B01----:R-:W-:-:S08]  /*4170*/  IMAD.X R9, RZ, RZ, UR5, P0 ;  /* 0x00000005ff097e24 */ /* 0x003fd000080e06ff */
.L_x_12:
[----:B0-----:R0:W2:Y:S01]  /*4180*/  LDL.U8 R7, [R0] ;  /* 0x0000000000077983 */ /* 0x0010a20000100000 */
[----:B------:R-:W-:Y:S01]  /*4190*/  IMAD.MOV.U32 R2, RZ, RZ, R6 ;  /* 0x000000ffff027224 */ /* 0x000fe200078e0006 */
[----:B------:R-:W-:Y:S01]  /*41a0*/  IADD3 R6, P1, PT, R6, 0x1, RZ ;  /* 0x0000000106067810 */ /* 0x000fe20007f3e0ff */
[--C-:B------:R-:W-:Y:S02]  /*41b0*/  IMAD.MOV.U32 R3, RZ, RZ, R9.reuse ;  /* 0x000000ffff037224 */ /* 0x100fe400078e0009 */
[----:B------:R-:W-:Y:S02]  /*41c0*/  VIADD R5, R5, 0x1 ;  /* 0x0000000105057836 */ /* 0x000fe40000000000 */
[----:B------:R-:W-:Y:S02]  /*41d0*/  IMAD.X R9, RZ, RZ, R9, P1 ;  /* 0x000000ffff097224 */ /* 0x000fe400008e0609 */
[----:B0-----:R-:W-:Y:S01]  /*41e0*/  VIADD R0, R0, 0x1 ;  /* 0x0000000100007836 */ /* 0x001fe20000000000 */
[----:B------:R-:W-:Y:S01]  /*41f0*/  ISETP.NE.AND P0, PT, R5, RZ, PT ;  /* 0x000000ff0500720c */ /* 0x000fe20003f05270 */
[----:B--2---:R0:W-:-:S12]  /*4200*/  STG.E.U8 desc[UR6][R2.64], R7 ;  /* 0x0000000702007986 */ /* 0x0041d8000c101106 */
[----:B------:R-:W-:Y:S05]  /*4210*/  @P0 BRA `(.L_x_12) ;  /* 0xfffffffc00d80947 */ /* 0x000fea000383ffff */
[----:B------:R-:W-:Y:S05]  /*4220*/  EXIT ;  /* 0x000000000000794d */ /* 0x000fea0003800000 */
.L_x_13:
[----:B------:R-:W-:-:S00]  /*4230*/  BRA `(.L_x_13) ;  /* 0xfffffffc00fc7947 */ /* 0x000fc0000383ffff */
[----:B------:R-:W-:-:S00]  /*4240*/  NOP ;  /* 0x0000000000007918 */ /* 0x000fc00000000000 */
        /* <DEDUP_REMOVED lines=11> */
.L_x_14:


//--------------------- .nv.shared.reserved.0     --------------------------
	.section	.nv.shared.reserved.0,"aw",@nobits
	.weak		__nv_reservedSMEM_offset_0_alias
	.size		__nv_reservedSMEM_offset_0_alias, 0, 64
	.other		__nv_reservedSMEM_offset_0_alias,@"STO_CUDA_RESERVED_SHARED STV_DEFAULT"
__nv_reservedSMEM_offset_0_alias:
	.zero		0
	.zero		64


//--------------------- .nv.constant0._Z12crack_kernelyiyPiPc --------------------------
	.section	.nv.constant0._Z12crack_kernelyiyPiPc,"a",@progbits
	.sectionflags	@""
	.align	4
.nv.constant0._Z12crack_kernelyiyPiPc:
	.zero		936


//--------------------- SYMBOLS --------------------------

	.type		.nv.reservedSmem.offset0,@object
	.size		.nv.reservedSmem.offset0,0x4
